//
// Generated by NVIDIA NVVM Compiler
//
// Compiler Build ID: CL-36424714
// Cuda compilation tools, release 13.0, V13.0.88
// Based on NVVM 20.0.0
//

.version 9.0
.target sm_100
.address_size 64

	// .globl	_Z9gemmFast1PfS_S_iii
// _ZZ24matrixMul_noBankConflictPfS_S_iiE2As has been demoted
// _ZZ24matrixMul_noBankConflictPfS_S_iiE2Bs has been demoted
.extern .shared .align 16 .b8 Tile[];

.visible .entry _Z9gemmFast1PfS_S_iii(
	.param .u64 .ptr .align 1 _Z9gemmFast1PfS_S_iii_param_0,
	.param .u64 .ptr .align 1 _Z9gemmFast1PfS_S_iii_param_1,
	.param .u64 .ptr .align 1 _Z9gemmFast1PfS_S_iii_param_2,
	.param .u32 _Z9gemmFast1PfS_S_iii_param_3,
	.param .u32 _Z9gemmFast1PfS_S_iii_param_4,
	.param .u32 _Z9gemmFast1PfS_S_iii_param_5
)
{
	.reg .pred 	%p<20>;
	.reg .b32 	%r<101>;
	.reg .b32 	%f<79>;
	.reg .b64 	%rd<20>;

	ld.param.u64 	%rd4, [_Z9gemmFast1PfS_S_iii_param_0];
	ld.param.u64 	%rd5, [_Z9gemmFast1PfS_S_iii_param_1];
	ld.param.u32 	%r30, [_Z9gemmFast1PfS_S_iii_param_3];
	ld.param.u32 	%r31, [_Z9gemmFast1PfS_S_iii_param_4];
	ld.param.u32 	%r32, [_Z9gemmFast1PfS_S_iii_param_5];
	mov.u32 	%r1, %ntid.x;
	mov.u32 	%r33, %ntid.y;
	mul.lo.s32 	%r2, %r1, %r33;
	shl.b32 	%r34, %r2, 2;
	mov.u32 	%r35, Tile;
	add.s32 	%r3, %r35, %r34;
	mov.u32 	%r4, %tid.y;
	mul.lo.s32 	%r5, %r4, %r1;
	mov.u32 	%r6, %tid.x;
	mov.u32 	%r36, %ctaid.y;
	mad.lo.s32 	%r7, %r36, %r33, %r4;
	mov.u32 	%r37, %ctaid.x;
	mad.lo.s32 	%r8, %r37, %r1, %r6;
	setp.lt.s32 	%p1, %r31, 1;
	mov.f32 	%f77, 0f00000000;
	@%p1 bra 	$L__BB0_18;
	mul.lo.s32 	%r39, %r31, %r7;
	cvt.u64.u32 	%rd1, %r39;
	and.b32  	%r9, %r1, 7;
	shl.b32 	%r41, %r6, 2;
	add.s32 	%r42, %r34, %r41;
	add.s32 	%r10, %r35, %r42;
	shl.b32 	%r11, %r1, 2;
	cvta.to.global.u64 	%rd2, %rd4;
	cvta.to.global.u64 	%rd3, %rd5;
	mov.f32 	%f77, 0f00000000;
	mov.b32 	%r94, 0;
	cvt.s64.s32 	%rd12, %r8;
$L__BB0_2:
	setp.ge.s32 	%p2, %r7, %r30;
	add.s32 	%r13, %r94, %r6;
	add.s32 	%r14, %r94, %r4;
	setp.ge.s32 	%p3, %r13, %r31;
	mov.f32 	%f68, 0f00000000;
	or.pred  	%p4, %p3, %p2;
	@%p4 bra 	$L__BB0_4;
	cvt.s64.s32 	%rd7, %r13;
	add.s64 	%rd8, %rd7, %rd1;
	shl.b64 	%rd9, %rd8, 2;
	add.s64 	%rd10, %rd2, %rd9;
	ld.global.f32 	%f68, [%rd10];
$L__BB0_4:
	setp.ge.s32 	%p5, %r8, %r32;
	add.s32 	%r44, %r5, %r6;
	shl.b32 	%r45, %r44, 2;
	add.s32 	%r47, %r35, %r45;
	st.shared.f32 	[%r47], %f68;
	setp.ge.s32 	%p6, %r14, %r31;
	mov.f32 	%f69, 0f00000000;
	or.pred  	%p7, %p5, %p6;
	@%p7 bra 	$L__BB0_6;
	mul.lo.s32 	%r48, %r14, %r32;
	cvt.s64.s32 	%rd11, %r48;
	add.s64 	%rd13, %rd11, %rd12;
	shl.b64 	%rd14, %rd13, 2;
	add.s64 	%rd15, %rd3, %rd14;
	ld.global.f32 	%f69, [%rd15];
$L__BB0_6:
	setp.lt.u32 	%p8, %r1, 8;
	add.s32 	%r52, %r3, %r45;
	st.shared.f32 	[%r52], %f69;
	bar.sync 	0;
	mov.b32 	%r99, 0;
	@%p8 bra 	$L__BB0_9;
	shl.b32 	%r53, %r5, 2;
	add.s32 	%r55, %r53, %r35;
	add.s32 	%r95, %r55, 16;
	and.b32  	%r56, %r1, -8;
	neg.s32 	%r97, %r56;
	mov.u32 	%r96, %r10;
$L__BB0_8:
	.pragma "nounroll";
	and.b32  	%r99, %r1, 2040;
	ld.shared.f32 	%f24, [%r95+-16];
	ld.shared.f32 	%f25, [%r96];
	fma.rn.f32 	%f26, %f24, %f25, %f77;
	ld.shared.f32 	%f27, [%r95+-12];
	add.s32 	%r57, %r96, %r11;
	ld.shared.f32 	%f28, [%r57];
	fma.rn.f32 	%f29, %f27, %f28, %f26;
	ld.shared.f32 	%f30, [%r95+-8];
	add.s32 	%r58, %r57, %r11;
	ld.shared.f32 	%f31, [%r58];
	fma.rn.f32 	%f32, %f30, %f31, %f29;
	ld.shared.f32 	%f33, [%r95+-4];
	add.s32 	%r59, %r58, %r11;
	ld.shared.f32 	%f34, [%r59];
	fma.rn.f32 	%f35, %f33, %f34, %f32;
	ld.shared.f32 	%f36, [%r95];
	add.s32 	%r60, %r59, %r11;
	ld.shared.f32 	%f37, [%r60];
	fma.rn.f32 	%f38, %f36, %f37, %f35;
	ld.shared.f32 	%f39, [%r95+4];
	add.s32 	%r61, %r60, %r11;
	ld.shared.f32 	%f40, [%r61];
	fma.rn.f32 	%f41, %f39, %f40, %f38;
	ld.shared.f32 	%f42, [%r95+8];
	add.s32 	%r62, %r61, %r11;
	ld.shared.f32 	%f43, [%r62];
	fma.rn.f32 	%f44, %f42, %f43, %f41;
	ld.shared.f32 	%f45, [%r95+12];
	add.s32 	%r63, %r62, %r11;
	ld.shared.f32 	%f46, [%r63];
	fma.rn.f32 	%f77, %f45, %f46, %f44;
	add.s32 	%r97, %r97, 8;
	shl.b32 	%r64, %r1, 5;
	add.s32 	%r96, %r96, %r64;
	add.s32 	%r95, %r95, 32;
	setp.ne.s32 	%p9, %r97, 0;
	@%p9 bra 	$L__BB0_8;
$L__BB0_9:
	setp.eq.s32 	%p10, %r9, 0;
	@%p10 bra 	$L__BB0_17;
	add.s32 	%r65, %r9, -1;
	setp.lt.u32 	%p11, %r65, 3;
	@%p11 bra 	$L__BB0_12;
	add.s32 	%r66, %r99, %r5;
	shl.b32 	%r67, %r66, 2;
	add.s32 	%r69, %r35, %r67;
	ld.shared.f32 	%f48, [%r69];
	mad.lo.s32 	%r70, %r99, %r1, %r6;
	shl.b32 	%r71, %r70, 2;
	add.s32 	%r72, %r3, %r71;
	ld.shared.f32 	%f49, [%r72];
	fma.rn.f32 	%f50, %f48, %f49, %f77;
	ld.shared.f32 	%f51, [%r69+4];
	add.s32 	%r73, %r72, %r11;
	ld.shared.f32 	%f52, [%r73];
	fma.rn.f32 	%f53, %f51, %f52, %f50;
	ld.shared.f32 	%f54, [%r69+8];
	add.s32 	%r74, %r73, %r11;
	ld.shared.f32 	%f55, [%r74];
	fma.rn.f32 	%f56, %f54, %f55, %f53;
	ld.shared.f32 	%f57, [%r69+12];
	add.s32 	%r75, %r74, %r11;
	ld.shared.f32 	%f58, [%r75];
	fma.rn.f32 	%f77, %f57, %f58, %f56;
	add.s32 	%r99, %r99, 4;
$L__BB0_12:
	and.b32  	%r76, %r1, 3;
	setp.eq.s32 	%p12, %r76, 0;
	@%p12 bra 	$L__BB0_17;
	setp.eq.s32 	%p13, %r76, 1;
	@%p13 bra 	$L__BB0_15;
	add.s32 	%r77, %r99, %r5;
	shl.b32 	%r78, %r77, 2;
	add.s32 	%r80, %r35, %r78;
	ld.shared.f32 	%f60, [%r80];
	mad.lo.s32 	%r81, %r99, %r1, %r6;
	shl.b32 	%r82, %r81, 2;
	add.s32 	%r83, %r3, %r82;
	ld.shared.f32 	%f61, [%r83];
	fma.rn.f32 	%f62, %f60, %f61, %f77;
	ld.shared.f32 	%f63, [%r80+4];
	add.s32 	%r84, %r83, %r11;
	ld.shared.f32 	%f64, [%r84];
	fma.rn.f32 	%f77, %f63, %f64, %f62;
	add.s32 	%r99, %r99, 2;
$L__BB0_15:
	and.b32  	%r85, %r1, 1;
	setp.eq.b32 	%p14, %r85, 1;
	not.pred 	%p15, %p14;
	@%p15 bra 	$L__BB0_17;
	add.s32 	%r86, %r99, %r5;
	shl.b32 	%r87, %r86, 2;
	add.s32 	%r89, %r35, %r87;
	ld.shared.f32 	%f65, [%r89];
	mad.lo.s32 	%r90, %r99, %r1, %r6;
	shl.b32 	%r91, %r90, 2;
	add.s32 	%r92, %r3, %r91;
	ld.shared.f32 	%f66, [%r92];
	fma.rn.f32 	%f77, %f65, %f66, %f77;
$L__BB0_17:
	add.s32 	%r94, %r94, %r1;
	setp.lt.s32 	%p16, %r94, %r31;
	@%p16 bra 	$L__BB0_2;
$L__BB0_18:
	setp.ge.s32 	%p17, %r8, %r32;
	setp.ge.s32 	%p18, %r7, %r30;
	or.pred  	%p19, %p17, %p18;
	@%p19 bra 	$L__BB0_20;
	ld.param.u64 	%rd19, [_Z9gemmFast1PfS_S_iii_param_2];
	mad.lo.s32 	%r93, %r32, %r7, %r8;
	cvta.to.global.u64 	%rd16, %rd19;
	mul.wide.s32 	%rd17, %r93, 4;
	add.s64 	%rd18, %rd16, %rd17;
	st.global.f32 	[%rd18], %f77;
$L__BB0_20:
	ret;

}
	// .globl	_Z11gemmVanillaPfS_S_iii
.visible .entry _Z11gemmVanillaPfS_S_iii(
	.param .u64 .ptr .align 1 _Z11gemmVanillaPfS_S_iii_param_0,
	.param .u64 .ptr .align 1 _Z11gemmVanillaPfS_S_iii_param_1,
	.param .u64 .ptr .align 1 _Z11gemmVanillaPfS_S_iii_param_2,
	.param .u32 _Z11gemmVanillaPfS_S_iii_param_3,
	.param .u32 _Z11gemmVanillaPfS_S_iii_param_4,
	.param .u32 _Z11gemmVanillaPfS_S_iii_param_5
)
{
	.reg .pred 	%p<13>;
	.reg .b32 	%r<41>;
	.reg .b32 	%f<68>;
	.reg .b64 	%rd<53>;

	ld.param.u64 	%rd7, [_Z11gemmVanillaPfS_S_iii_param_0];
	ld.param.u64 	%rd8, [_Z11gemmVanillaPfS_S_iii_param_1];
	ld.param.u64 	%rd6, [_Z11gemmVanillaPfS_S_iii_param_2];
	ld.param.u32 	%r20, [_Z11gemmVanillaPfS_S_iii_param_3];
	ld.param.u32 	%r18, [_Z11gemmVanillaPfS_S_iii_param_4];
	ld.param.u32 	%r19, [_Z11gemmVanillaPfS_S_iii_param_5];
	cvta.to.global.u64 	%rd1, %rd8;
	cvta.to.global.u64 	%rd2, %rd7;
	mov.u32 	%r21, %ntid.y;
	mov.u32 	%r22, %ctaid.y;
	mov.u32 	%r23, %tid.y;
	mad.lo.s32 	%r1, %r21, %r22, %r23;
	mov.u32 	%r24, %ntid.x;
	mov.u32 	%r25, %ctaid.x;
	mov.u32 	%r26, %tid.x;
	mad.lo.s32 	%r2, %r24, %r25, %r26;
	setp.ge.s32 	%p1, %r1, %r20;
	setp.ge.s32 	%p2, %r2, %r19;
	or.pred  	%p3, %p1, %p2;
	@%p3 bra 	$L__BB1_14;
	setp.lt.s32 	%p4, %r18, 1;
	mov.f32 	%f67, 0f00000000;
	@%p4 bra 	$L__BB1_13;
	mul.lo.s32 	%r3, %r18, %r1;
	and.b32  	%r4, %r18, 7;
	setp.lt.u32 	%p5, %r18, 8;
	mov.f32 	%f67, 0f00000000;
	mov.b32 	%r39, 0;
	@%p5 bra 	$L__BB1_5;
	and.b32  	%r39, %r18, 2147483640;
	neg.s32 	%r37, %r39;
	shl.b32 	%r7, %r19, 3;
	mul.wide.u32 	%rd9, %r3, 4;
	add.s64 	%rd10, %rd9, %rd2;
	add.s64 	%rd52, %rd10, 16;
	mov.f32 	%f67, 0f00000000;
	mul.wide.s32 	%rd13, %r19, 4;
	mov.u32 	%r36, %r2;
$L__BB1_4:
	.pragma "nounroll";
	ld.global.f32 	%f17, [%rd52+-16];
	mul.wide.s32 	%rd11, %r36, 4;
	add.s64 	%rd12, %rd1, %rd11;
	ld.global.f32 	%f18, [%rd12];
	fma.rn.f32 	%f19, %f17, %f18, %f67;
	ld.global.f32 	%f20, [%rd52+-12];
	add.s64 	%rd14, %rd12, %rd13;
	ld.global.f32 	%f21, [%rd14];
	fma.rn.f32 	%f22, %f20, %f21, %f19;
	ld.global.f32 	%f23, [%rd52+-8];
	add.s64 	%rd15, %rd14, %rd13;
	ld.global.f32 	%f24, [%rd15];
	fma.rn.f32 	%f25, %f23, %f24, %f22;
	ld.global.f32 	%f26, [%rd52+-4];
	add.s64 	%rd16, %rd15, %rd13;
	ld.global.f32 	%f27, [%rd16];
	fma.rn.f32 	%f28, %f26, %f27, %f25;
	ld.global.f32 	%f29, [%rd52];
	add.s64 	%rd17, %rd16, %rd13;
	ld.global.f32 	%f30, [%rd17];
	fma.rn.f32 	%f31, %f29, %f30, %f28;
	ld.global.f32 	%f32, [%rd52+4];
	add.s64 	%rd18, %rd17, %rd13;
	ld.global.f32 	%f33, [%rd18];
	fma.rn.f32 	%f34, %f32, %f33, %f31;
	ld.global.f32 	%f35, [%rd52+8];
	add.s64 	%rd19, %rd18, %rd13;
	ld.global.f32 	%f36, [%rd19];
	fma.rn.f32 	%f37, %f35, %f36, %f34;
	ld.global.f32 	%f38, [%rd52+12];
	add.s64 	%rd20, %rd19, %rd13;
	ld.global.f32 	%f39, [%rd20];
	fma.rn.f32 	%f67, %f38, %f39, %f37;
	add.s32 	%r37, %r37, 8;
	add.s32 	%r36, %r36, %r7;
	add.s64 	%rd52, %rd52, 32;
	setp.ne.s32 	%p6, %r37, 0;
	@%p6 bra 	$L__BB1_4;
$L__BB1_5:
	setp.eq.s32 	%p7, %r4, 0;
	@%p7 bra 	$L__BB1_13;
	and.b32  	%r13, %r18, 3;
	setp.lt.u32 	%p8, %r4, 4;
	@%p8 bra 	$L__BB1_8;
	add.s32 	%r28, %r39, %r3;
	mul.wide.u32 	%rd21, %r28, 4;
	add.s64 	%rd22, %rd2, %rd21;
	ld.global.f32 	%f41, [%rd22];
	mad.lo.s32 	%r29, %r39, %r19, %r2;
	mul.wide.s32 	%rd23, %r29, 4;
	add.s64 	%rd24, %rd1, %rd23;
	ld.global.f32 	%f42, [%rd24];
	fma.rn.f32 	%f43, %f41, %f42, %f67;
	cvt.u64.u32 	%rd25, %r3;
	cvt.u64.u32 	%rd26, %r39;
	add.s64 	%rd27, %rd26, %rd25;
	shl.b64 	%rd28, %rd27, 2;
	add.s64 	%rd29, %rd2, %rd28;
	ld.global.f32 	%f44, [%rd29+4];
	mul.wide.s32 	%rd30, %r19, 4;
	add.s64 	%rd31, %rd24, %rd30;
	ld.global.f32 	%f45, [%rd31];
	fma.rn.f32 	%f46, %f44, %f45, %f43;
	ld.global.f32 	%f47, [%rd29+8];
	add.s64 	%rd32, %rd31, %rd30;
	ld.global.f32 	%f48, [%rd32];
	fma.rn.f32 	%f49, %f47, %f48, %f46;
	ld.global.f32 	%f50, [%rd29+12];
	add.s64 	%rd33, %rd32, %rd30;
	ld.global.f32 	%f51, [%rd33];
	fma.rn.f32 	%f67, %f50, %f51, %f49;
	add.s32 	%r39, %r39, 4;
$L__BB1_8:
	setp.eq.s32 	%p9, %r13, 0;
	@%p9 bra 	$L__BB1_13;
	setp.eq.s32 	%p10, %r13, 1;
	@%p10 bra 	$L__BB1_11;
	add.s32 	%r30, %r39, %r3;
	mul.wide.u32 	%rd34, %r30, 4;
	add.s64 	%rd35, %rd2, %rd34;
	ld.global.f32 	%f53, [%rd35];
	mad.lo.s32 	%r31, %r39, %r19, %r2;
	mul.wide.s32 	%rd36, %r31, 4;
	add.s64 	%rd37, %rd1, %rd36;
	ld.global.f32 	%f54, [%rd37];
	fma.rn.f32 	%f55, %f53, %f54, %f67;
	cvt.u64.u32 	%rd38, %r3;
	cvt.u64.u32 	%rd39, %r39;
	add.s64 	%rd40, %rd39, %rd38;
	shl.b64 	%rd41, %rd40, 2;
	add.s64 	%rd42, %rd2, %rd41;
	ld.global.f32 	%f56, [%rd42+4];
	mul.wide.s32 	%rd43, %r19, 4;
	add.s64 	%rd44, %rd37, %rd43;
	ld.global.f32 	%f57, [%rd44];
	fma.rn.f32 	%f67, %f56, %f57, %f55;
	add.s32 	%r39, %r39, 2;
$L__BB1_11:
	and.b32  	%r32, %r18, 1;
	setp.eq.b32 	%p11, %r32, 1;
	not.pred 	%p12, %p11;
	@%p12 bra 	$L__BB1_13;
	add.s32 	%r33, %r39, %r3;
	mul.wide.u32 	%rd45, %r33, 4;
	add.s64 	%rd46, %rd2, %rd45;
	ld.global.f32 	%f58, [%rd46];
	mad.lo.s32 	%r34, %r39, %r19, %r2;
	mul.wide.s32 	%rd47, %r34, 4;
	add.s64 	%rd48, %rd1, %rd47;
	ld.global.f32 	%f59, [%rd48];
	fma.rn.f32 	%f67, %f58, %f59, %f67;
$L__BB1_13:
	mad.lo.s32 	%r35, %r19, %r1, %r2;
	cvta.to.global.u64 	%rd49, %rd6;
	mul.wide.s32 	%rd50, %r35, 4;
	add.s64 	%rd51, %rd49, %rd50;
	st.global.f32 	[%rd51], %f67;
$L__BB1_14:
	ret;

}
	// .globl	_Z24matrixMul_noBankConflictPfS_S_ii
.visible .entry _Z24matrixMul_noBankConflictPfS_S_ii(
	.param .u64 .ptr .align 1 _Z24matrixMul_noBankConflictPfS_S_ii_param_0,
	.param .u64 .ptr .align 1 _Z24matrixMul_noBankConflictPfS_S_ii_param_1,
	.param .u64 .ptr .align 1 _Z24matrixMul_noBankConflictPfS_S_ii_param_2,
	.param .u32 _Z24matrixMul_noBankConflictPfS_S_ii_param_3,
	.param .u32 _Z24matrixMul_noBankConflictPfS_S_ii_param_4
)
{
	.reg .pred 	%p<5>;
	.reg .b32 	%r<64>;
	.reg .b32 	%f<162>;
	.reg .b64 	%rd<24>;
	// demoted variable
	.shared .align 4 .b8 _ZZ24matrixMul_noBankConflictPfS_S_iiE2As[1024];
	// demoted variable
	.shared .align 4 .b8 _ZZ24matrixMul_noBankConflictPfS_S_iiE2Bs[1024];
	ld.param.u64 	%rd4, [_Z24matrixMul_noBankConflictPfS_S_ii_param_1];
	ld.param.u64 	%rd5, [_Z24matrixMul_noBankConflictPfS_S_ii_param_2];
	ld.param.u32 	%r30, [_Z24matrixMul_noBankConflictPfS_S_ii_param_3];
	ld.param.u32 	%r31, [_Z24matrixMul_noBankConflictPfS_S_ii_param_4];
	cvta.to.global.u64 	%rd1, %rd5;
	cvta.to.global.u64 	%rd2, %rd4;
	mov.u32 	%r32, %ctaid.x;
	mov.u32 	%r1, %ctaid.y;
	mov.u32 	%r2, %tid.x;
	mov.u32 	%r3, %tid.y;
	mul.lo.s32 	%r33, %r30, %r1;
	shl.b32 	%r63, %r33, 4;
	add.s32 	%r5, %r63, %r30;
	shl.b32 	%r6, %r32, 4;
	shl.b32 	%r7, %r31, 4;
	setp.lt.s32 	%p1, %r30, 1;
	mov.f32 	%f161, 0f00000000;
	@%p1 bra 	$L__BB2_6;
	mul.lo.s32 	%r8, %r30, %r3;
	shl.b32 	%r34, %r3, 6;
	mov.u32 	%r35, _ZZ24matrixMul_noBankConflictPfS_S_iiE2As;
	add.s32 	%r9, %r35, %r34;
	shl.b32 	%r36, %r2, 2;
	add.s32 	%r10, %r9, %r36;
	mul.lo.s32 	%r11, %r31, %r3;
	mov.u32 	%r37, _ZZ24matrixMul_noBankConflictPfS_S_iiE2Bs;
	add.s32 	%r13, %r37, %r36;
	add.s32 	%r12, %r13, %r34;
	add.s32 	%r14, %r63, 16;
	max.s32 	%r38, %r5, %r14;
	not.b32 	%r39, %r63;
	add.s32 	%r15, %r38, %r39;
	and.b32  	%r40, %r15, 16;
	setp.ne.s32 	%p2, %r40, 0;
	mov.f32 	%f161, 0f00000000;
	mov.u32 	%r58, %r6;
	@%p2 bra 	$L__BB2_3;
	add.s32 	%r41, %r8, %r2;
	add.s32 	%r42, %r41, %r63;
	mul.wide.s32 	%rd6, %r42, 4;
	add.s64 	%rd7, %rd2, %rd6;
	ld.global.f32 	%f10, [%rd7];
	st.shared.f32 	[%r10], %f10;
	add.s32 	%r43, %r11, %r2;
	add.s32 	%r44, %r43, %r6;
	mul.wide.s32 	%rd8, %r44, 4;
	add.s64 	%rd9, %rd1, %rd8;
	ld.global.f32 	%f11, [%rd9];
	st.shared.f32 	[%r12], %f11;
	bar.sync 	0;
	ld.shared.f32 	%f12, [%r9];
	ld.shared.f32 	%f13, [%r13];
	fma.rn.f32 	%f14, %f12, %f13, 0f00000000;
	ld.shared.f32 	%f15, [%r9+4];
	ld.shared.f32 	%f16, [%r13+64];
	fma.rn.f32 	%f17, %f15, %f16, %f14;
	ld.shared.f32 	%f18, [%r9+8];
	ld.shared.f32 	%f19, [%r13+128];
	fma.rn.f32 	%f20, %f18, %f19, %f17;
	ld.shared.f32 	%f21, [%r9+12];
	ld.shared.f32 	%f22, [%r13+192];
	fma.rn.f32 	%f23, %f21, %f22, %f20;
	ld.shared.f32 	%f24, [%r9+16];
	ld.shared.f32 	%f25, [%r13+256];
	fma.rn.f32 	%f26, %f24, %f25, %f23;
	ld.shared.f32 	%f27, [%r9+20];
	ld.shared.f32 	%f28, [%r13+320];
	fma.rn.f32 	%f29, %f27, %f28, %f26;
	ld.shared.f32 	%f30, [%r9+24];
	ld.shared.f32 	%f31, [%r13+384];
	fma.rn.f32 	%f32, %f30, %f31, %f29;
	ld.shared.f32 	%f33, [%r9+28];
	ld.shared.f32 	%f34, [%r13+448];
	fma.rn.f32 	%f35, %f33, %f34, %f32;
	ld.shared.f32 	%f36, [%r9+32];
	ld.shared.f32 	%f37, [%r13+512];
	fma.rn.f32 	%f38, %f36, %f37, %f35;
	ld.shared.f32 	%f39, [%r9+36];
	ld.shared.f32 	%f40, [%r13+576];
	fma.rn.f32 	%f41, %f39, %f40, %f38;
	ld.shared.f32 	%f42, [%r9+40];
	ld.shared.f32 	%f43, [%r13+640];
	fma.rn.f32 	%f44, %f42, %f43, %f41;
	ld.shared.f32 	%f45, [%r9+44];
	ld.shared.f32 	%f46, [%r13+704];
	fma.rn.f32 	%f47, %f45, %f46, %f44;
	ld.shared.f32 	%f48, [%r9+48];
	ld.shared.f32 	%f49, [%r13+768];
	fma.rn.f32 	%f50, %f48, %f49, %f47;
	ld.shared.f32 	%f51, [%r9+52];
	ld.shared.f32 	%f52, [%r13+832];
	fma.rn.f32 	%f53, %f51, %f52, %f50;
	ld.shared.f32 	%f54, [%r9+56];
	ld.shared.f32 	%f55, [%r13+896];
	fma.rn.f32 	%f56, %f54, %f55, %f53;
	ld.shared.f32 	%f57, [%r9+60];
	ld.shared.f32 	%f58, [%r13+960];
	fma.rn.f32 	%f161, %f57, %f58, %f56;
	bar.sync 	0;
	add.s32 	%r58, %r6, %r7;
	mov.u32 	%r63, %r14;
$L__BB2_3:
	setp.lt.u32 	%p3, %r15, 16;
	@%p3 bra 	$L__BB2_6;
	add.s32 	%r45, %r2, %r58;
	add.s32 	%r46, %r3, 16;
	mad.lo.s32 	%r62, %r31, %r46, %r45;
	add.s32 	%r61, %r45, %r11;
	add.s32 	%r47, %r2, %r63;
	add.s32 	%r60, %r47, %r8;
$L__BB2_5:
	ld.param.u64 	%rd23, [_Z24matrixMul_noBankConflictPfS_S_ii_param_2];
	ld.param.u64 	%rd22, [_Z24matrixMul_noBankConflictPfS_S_ii_param_1];
	mul.wide.s32 	%rd10, %r60, 4;
	cvta.to.global.u64 	%rd11, %rd22;
	add.s64 	%rd12, %rd11, %rd10;
	ld.global.f32 	%f59, [%rd12];
	st.shared.f32 	[%r10], %f59;
	cvta.to.global.u64 	%rd13, %rd23;
	mul.wide.s32 	%rd14, %r61, 4;
	add.s64 	%rd15, %rd13, %rd14;
	ld.global.f32 	%f60, [%rd15];
	st.shared.f32 	[%r12], %f60;
	bar.sync 	0;
	ld.shared.f32 	%f61, [%r9];
	ld.shared.f32 	%f62, [%r13];
	fma.rn.f32 	%f63, %f61, %f62, %f161;
	ld.shared.f32 	%f64, [%r9+4];
	ld.shared.f32 	%f65, [%r13+64];
	fma.rn.f32 	%f66, %f64, %f65, %f63;
	ld.shared.f32 	%f67, [%r9+8];
	ld.shared.f32 	%f68, [%r13+128];
	fma.rn.f32 	%f69, %f67, %f68, %f66;
	ld.shared.f32 	%f70, [%r9+12];
	ld.shared.f32 	%f71, [%r13+192];
	fma.rn.f32 	%f72, %f70, %f71, %f69;
	ld.shared.f32 	%f73, [%r9+16];
	ld.shared.f32 	%f74, [%r13+256];
	fma.rn.f32 	%f75, %f73, %f74, %f72;
	ld.shared.f32 	%f76, [%r9+20];
	ld.shared.f32 	%f77, [%r13+320];
	fma.rn.f32 	%f78, %f76, %f77, %f75;
	ld.shared.f32 	%f79, [%r9+24];
	ld.shared.f32 	%f80, [%r13+384];
	fma.rn.f32 	%f81, %f79, %f80, %f78;
	ld.shared.f32 	%f82, [%r9+28];
	ld.shared.f32 	%f83, [%r13+448];
	fma.rn.f32 	%f84, %f82, %f83, %f81;
	ld.shared.f32 	%f85, [%r9+32];
	ld.shared.f32 	%f86, [%r13+512];
	fma.rn.f32 	%f87, %f85, %f86, %f84;
	ld.shared.f32 	%f88, [%r9+36];
	ld.shared.f32 	%f89, [%r13+576];
	fma.rn.f32 	%f90, %f88, %f89, %f87;
	ld.shared.f32 	%f91, [%r9+40];
	ld.shared.f32 	%f92, [%r13+640];
	fma.rn.f32 	%f93, %f91, %f92, %f90;
	ld.shared.f32 	%f94, [%r9+44];
	ld.shared.f32 	%f95, [%r13+704];
	fma.rn.f32 	%f96, %f94, %f95, %f93;
	ld.shared.f32 	%f97, [%r9+48];
	ld.shared.f32 	%f98, [%r13+768];
	fma.rn.f32 	%f99, %f97, %f98, %f96;
	ld.shared.f32 	%f100, [%r9+52];
	ld.shared.f32 	%f101, [%r13+832];
	fma.rn.f32 	%f102, %f100, %f101, %f99;
	ld.shared.f32 	%f103, [%r9+56];
	ld.shared.f32 	%f104, [%r13+896];
	fma.rn.f32 	%f105, %f103, %f104, %f102;
	ld.shared.f32 	%f106, [%r9+60];
	ld.shared.f32 	%f107, [%r13+960];
	fma.rn.f32 	%f108, %f106, %f107, %f105;
	bar.sync 	0;
	ld.global.f32 	%f109, [%rd12+64];
	st.shared.f32 	[%r10], %f109;
	mul.wide.s32 	%rd16, %r62, 4;
	add.s64 	%rd17, %rd13, %rd16;
	ld.global.f32 	%f110, [%rd17];
	st.shared.f32 	[%r12], %f110;
	bar.sync 	0;
	ld.shared.f32 	%f111, [%r9];
	ld.shared.f32 	%f112, [%r13];
	fma.rn.f32 	%f113, %f111, %f112, %f108;
	ld.shared.f32 	%f114, [%r9+4];
	ld.shared.f32 	%f115, [%r13+64];
	fma.rn.f32 	%f116, %f114, %f115, %f113;
	ld.shared.f32 	%f117, [%r9+8];
	ld.shared.f32 	%f118, [%r13+128];
	fma.rn.f32 	%f119, %f117, %f118, %f116;
	ld.shared.f32 	%f120, [%r9+12];
	ld.shared.f32 	%f121, [%r13+192];
	fma.rn.f32 	%f122, %f120, %f121, %f119;
	ld.shared.f32 	%f123, [%r9+16];
	ld.shared.f32 	%f124, [%r13+256];
	fma.rn.f32 	%f125, %f123, %f124, %f122;
	ld.shared.f32 	%f126, [%r9+20];
	ld.shared.f32 	%f127, [%r13+320];
	fma.rn.f32 	%f128, %f126, %f127, %f125;
	ld.shared.f32 	%f129, [%r9+24];
	ld.shared.f32 	%f130, [%r13+384];
	fma.rn.f32 	%f131, %f129, %f130, %f128;
	ld.shared.f32 	%f132, [%r9+28];
	ld.shared.f32 	%f133, [%r13+448];
	fma.rn.f32 	%f134, %f132, %f133, %f131;
	ld.shared.f32 	%f135, [%r9+32];
	ld.shared.f32 	%f136, [%r13+512];
	fma.rn.f32 	%f137, %f135, %f136, %f134;
	ld.shared.f32 	%f138, [%r9+36];
	ld.shared.f32 	%f139, [%r13+576];
	fma.rn.f32 	%f140, %f138, %f139, %f137;
	ld.shared.f32 	%f141, [%r9+40];
	ld.shared.f32 	%f142, [%r13+640];
	fma.rn.f32 	%f143, %f141, %f142, %f140;
	ld.shared.f32 	%f144, [%r9+44];
	ld.shared.f32 	%f145, [%r13+704];
	fma.rn.f32 	%f146, %f144, %f145, %f143;
	ld.shared.f32 	%f147, [%r9+48];
	ld.shared.f32 	%f148, [%r13+768];
	fma.rn.f32 	%f149, %f147, %f148, %f146;
	ld.shared.f32 	%f150, [%r9+52];
	ld.shared.f32 	%f151, [%r13+832];
	fma.rn.f32 	%f152, %f150, %f151, %f149;
	ld.shared.f32 	%f153, [%r9+56];
	ld.shared.f32 	%f154, [%r13+896];
	fma.rn.f32 	%f155, %f153, %f154, %f152;
	ld.shared.f32 	%f156, [%r9+60];
	ld.shared.f32 	%f157, [%r13+960];
	fma.rn.f32 	%f161, %f156, %f157, %f155;
	bar.sync 	0;
	add.s32 	%r63, %r63, 32;
	shl.b32 	%r54, %r31, 5;
	add.s32 	%r62, %r62, %r54;
	add.s32 	%r61, %r61, %r54;
	add.s32 	%r60, %r60, 32;
	setp.lt.s32 	%p4, %r63, %r5;
	@%p4 bra 	$L__BB2_5;
$L__BB2_6:
	ld.param.u64 	%rd21, [_Z24matrixMul_noBankConflictPfS_S_ii_param_0];
	cvta.to.global.u64 	%rd18, %rd21;
	add.s32 	%r55, %r6, %r2;
	mad.lo.s32 	%r56, %r31, %r3, %r55;
	mad.lo.s32 	%r57, %r7, %r1, %r56;
	mul.wide.s32 	%rd19, %r57, 4;
	add.s64 	%rd20, %rd18, %rd19;
	st.global.f32 	[%rd20], %f161;
	ret;

}


// ===== COMPILED SASS (sm_100) =====

	.target	sm_100

	.elftype	@"ET_EXEC"


//--------------------- .note.nv.tkinfo           --------------------------
	.section	.note.nv.tkinfo,"",@"SHT_NOTE"
	.sectionflags	@"SHF_NOTE_NV_TKINFO"
	.tkinfo
        /*0018*/ 	.word	0x00000002
        /*0030*/ 	.string	""
        /*0030*/ 	.string	"ptxas"
        /*0030*/ 	.string	"Cuda compilation tools, release 13.0, V13.0.88"
        /*0030*/ 	.string	"Build cuda_13.0.r13.0/compiler.36424714_0"
        /*0030*/ 	.string	"-arch sm_100 -m 64 "



//--------------------- .note.nv.cuinfo           --------------------------
	.section	.note.nv.cuinfo,"",@"SHT_NOTE"
	.sectionflags	@"SHF_NOTE_NV_CUINFO"
        /*0018*/ 	.short	0x0002
        /*001a*/ 	.short	0x0064
        /*001c*/ 	.short	0x0082
	.zero		2


//--------------------- .nv.info                  --------------------------
	.section	.nv.info,"",@"SHT_CUDA_INFO"
	.align	4


	//----- nvinfo : EIATTR_REGCOUNT
	.align		4
        /*0000*/ 	.byte	0x04, 0x2f
        /*0002*/ 	.short	(.L_1 - .L_0)
	.align		4
.L_0:
        /*0004*/ 	.word	index@(_Z9gemmFast1PfS_S_iii)
        /*0008*/ 	.word	0x00000020


	//----- nvinfo : EIATTR_FRAME_SIZE
	.align		4
.L_1:
        /*000c*/ 	.byte	0x04, 0x11
        /*000e*/ 	.short	(.L_3 - .L_2)
	.align		4
.L_2:
        /*0010*/ 	.word	index@(_Z9gemmFast1PfS_S_iii)
        /*0014*/ 	.word	0x00000000


	//----- nvinfo : EIATTR_REGCOUNT
	.align		4
.L_3:
        /*0018*/ 	.byte	0x04, 0x2f
        /*001a*/ 	.short	(.L_5 - .L_4)
	.align		4
.L_4:
        /*001c*/ 	.word	index@(_Z11gemmVanillaPfS_S_iii)
        /*0020*/ 	.word	0x00000020


	//----- nvinfo : EIATTR_FRAME_SIZE
	.align		4
.L_5:
        /*0024*/ 	.byte	0x04, 0x11
        /*0026*/ 	.short	(.L_7 - .L_6)
	.align		4
.L_6:
        /*0028*/ 	.word	index@(_Z11gemmVanillaPfS_S_iii)
        /*002c*/ 	.word	0x00000000


	//----- nvinfo : EIATTR_REGCOUNT
	.align		4
.L_7:
        /*0030*/ 	.byte	0x04, 0x2f
        /*0032*/ 	.short	(.L_9 - .L_8)
	.align		4
.L_8:
        /*0034*/ 	.word	index@(_Z24matrixMul_noBankConflictPfS_S_ii)
        /*0038*/ 	.word	0x00000020


	//----- nvinfo : EIATTR_FRAME_SIZE
	.align		4
.L_9:
        /*003c*/ 	.byte	0x04, 0x11
        /*003e*/ 	.short	(.L_11 - .L_10)
	.align		4
.L_10:
        /*0040*/ 	.word	index@(_Z24matrixMul_noBankConflictPfS_S_ii)
        /*0044*/ 	.word	0x00000000


	//----- nvinfo : EIATTR_MIN_STACK_SIZE
	.align		4
.L_11:
        /*0048*/ 	.byte	0x04, 0x12
        /*004a*/ 	.short	(.L_13 - .L_12)
	.align		4
.L_12:
        /*004c*/ 	.word	index@(_Z24matrixMul_noBankConflictPfS_S_ii)
        /*0050*/ 	.word	0x00000000


	//----- nvinfo : EIATTR_MIN_STACK_SIZE
	.align		4
.L_13:
        /*0054*/ 	.byte	0x04, 0x12
        /*0056*/ 	.short	(.L_15 - .L_14)
	.align		4
.L_14:
        /*0058*/ 	.word	index@(_Z11gemmVanillaPfS_S_iii)
        /*005c*/ 	.word	0x00000000


	//----- nvinfo : EIATTR_MIN_STACK_SIZE
	.align		4
.L_15:
        /*0060*/ 	.byte	0x04, 0x12
        /*0062*/ 	.short	(.L_17 - .L_16)
	.align		4
.L_16:
        /*0064*/ 	.word	index@(_Z9gemmFast1PfS_S_iii)
        /*0068*/ 	.word	0x00000000
.L_17:


//--------------------- .nv.compat                --------------------------
	.section	.nv.compat,"",@"SHT_CUDA_COMPAT_INFO"
	.align	4
        /*0000*/ 	.byte	0x02, 0x09, 0x00, 0x00, 0x02, 0x02, 0x01, 0x00, 0x02, 0x05, 0x05, 0x00, 0x03, 0x07, 0x01, 0x01
        /*0010*/ 	.byte	0x02, 0x03, 0x00, 0x00, 0x02, 0x06, 0x01, 0x00, 0x04, 0x0b, 0x08, 0x00, 0x09, 0x00, 0x00, 0x00
        /*0020*/ 	.byte	0x00, 0x00, 0x00, 0x00


//--------------------- .nv.info._Z24matrixMul_noBankConflictPfS_S_ii --------------------------
	.section	.nv.info._Z24matrixMul_noBankConflictPfS_S_ii,"",@"SHT_CUDA_INFO"
	.sectionflags	@""
	.align	4


	//----- nvinfo : EIATTR_CUDA_API_VERSION
	.align		4
        /*0000*/ 	.byte	0x04, 0x37
        /*0002*/ 	.short	(.L_19 - .L_18)
.L_18:
        /*0004*/ 	.word	0x00000082


	//----- nvinfo : EIATTR_KPARAM_INFO
	.align		4
.L_19:
        /*0008*/ 	.byte	0x04, 0x17
        /*000a*/ 	.short	(.L_21 - .L_20)
.L_20:
        /*000c*/ 	.word	0x00000000
        /*0010*/ 	.short	0x0004
        /*0012*/ 	.short	0x001c
        /*0014*/ 	.byte	0x00, 0xf0, 0x11, 0x00


	//----- nvinfo : EIATTR_KPARAM_INFO
	.align		4
.L_21:
        /*0018*/ 	.byte	0x04, 0x17
        /*001a*/ 	.short	(.L_23 - .L_22)
.L_22:
        /*001c*/ 	.word	0x00000000
        /*0020*/ 	.short	0x0003
        /*0022*/ 	.short	0x0018
        /*0024*/ 	.byte	0x00, 0xf0, 0x11, 0x00


	//----- nvinfo : EIATTR_KPARAM_INFO
	.align		4
.L_23:
        /*0028*/ 	.byte	0x04, 0x17
        /*002a*/ 	.short	(.L_25 - .L_24)
.L_24:
        /*002c*/ 	.word	0x00000000
        /*0030*/ 	.short	0x0002
        /*0032*/ 	.short	0x0010
        /*0034*/ 	.byte	0x00, 0xf5, 0x21, 0x00


	//----- nvinfo : EIATTR_KPARAM_INFO
	.align		4
.L_25:
        /*0038*/ 	.byte	0x04, 0x17
        /*003a*/ 	.short	(.L_27 - .L_26)
.L_26:
        /*003c*/ 	.word	0x00000000
        /*0040*/ 	.short	0x0001
        /*0042*/ 	.short	0x0008
        /*0044*/ 	.byte	0x00, 0xf5, 0x21, 0x00


	//----- nvinfo : EIATTR_KPARAM_INFO
	.align		4
.L_27:
        /*0048*/ 	.byte	0x04, 0x17
        /*004a*/ 	.short	(.L_29 - .L_28)
.L_28:
        /*004c*/ 	.word	0x00000000
        /*0050*/ 	.short	0x0000
        /*0052*/ 	.short	0x0000
        /*0054*/ 	.byte	0x00, 0xf5, 0x21, 0x00


	//----- nvinfo : EIATTR_SPARSE_MMA_MASK
	.align		4
.L_29:
        /*0058*/ 	.byte	0x03, 0x50
        /*005a*/ 	.short	0x0000


	//----- nvinfo : EIATTR_MAXREG_COUNT
	.align		4
        /*005c*/ 	.byte	0x03, 0x1b
        /*005e*/ 	.short	0x00ff


	//----- nvinfo : EIATTR_NUM_BARRIERS
	.align		4
        /*0060*/ 	.byte	0x02, 0x4c
        /*0062*/ 	.byte	0x01
	.zero		1


	//----- nvinfo : EIATTR_MERCURY_ISA_VERSION
	.align		4
        /*0064*/ 	.byte	0x03, 0x5f
        /*0066*/ 	.short	0x0101


	//----- nvinfo : EIATTR_VRC_CTA_INIT_COUNT
	.align		4
        /*0068*/ 	.byte	0x02, 0x4a
	.zero		1
	.zero		1


	//----- nvinfo : EIATTR_EXIT_INSTR_OFFSETS
	.align		4
        /*006c*/ 	.byte	0x04, 0x1c
        /*006e*/ 	.short	(.L_31 - .L_30)


	//   ....[0]....
.L_30:
        /*0070*/ 	.word	0x00000c10


	//----- nvinfo : EIATTR_CBANK_PARAM_SIZE
	.align		4
.L_31:
        /*0074*/ 	.byte	0x03, 0x19
        /*0076*/ 	.short	0x0020


	//----- nvinfo : EIATTR_PARAM_CBANK
	.align		4
        /*0078*/ 	.byte	0x04, 0x0a
        /*007a*/ 	.short	(.L_33 - .L_32)
	.align		4
.L_32:
        /*007c*/ 	.word	index@(.nv.constant0._Z24matrixMul_noBankConflictPfS_S_ii)
        /*0080*/ 	.short	0x0380
        /*0082*/ 	.short	0x0020


	//----- nvinfo : EIATTR_SW_WAR
	.align		4
.L_33:
        /*0084*/ 	.byte	0x04, 0x36
        /*0086*/ 	.short	(.L_35 - .L_34)
.L_34:
        /*0088*/ 	.word	0x00000008
.L_35:


//--------------------- .nv.info._Z11gemmVanillaPfS_S_iii --------------------------
	.section	.nv.info._Z11gemmVanillaPfS_S_iii,"",@"SHT_CUDA_INFO"
	.sectionflags	@""
	.align	4


	//----- nvinfo : EIATTR_CUDA_API_VERSION
	.align		4
        /*0000*/ 	.byte	0x04, 0x37
        /*0002*/ 	.short	(.L_37 - .L_36)
.L_36:
        /*0004*/ 	.word	0x00000082


	//----- nvinfo : EIATTR_KPARAM_INFO
	.align		4
.L_37:
        /*0008*/ 	.byte	0x04, 0x17
        /*000a*/ 	.short	(.L_39 - .L_38)
.L_38:
        /*000c*/ 	.word	0x00000000
        /*0010*/ 	.short	0x0005
        /*0012*/ 	.short	0x0020
        /*0014*/ 	.byte	0x00, 0xf0, 0x11, 0x00


	//----- nvinfo : EIATTR_KPARAM_INFO
	.align		4
.L_39:
        /*0018*/ 	.byte	0x04, 0x17
        /*001a*/ 	.short	(.L_41 - .L_40)
.L_40:
        /*001c*/ 	.word	0x00000000
        /*0020*/ 	.short	0x0004
        /*0022*/ 	.short	0x001c
        /*0024*/ 	.byte	0x00, 0xf0, 0x11, 0x00


	//----- nvinfo : EIATTR_KPARAM_INFO
	.align		4
.L_41:
        /*0028*/ 	.byte	0x04, 0x17
        /*002a*/ 	.short	(.L_43 - .L_42)
.L_42:
        /*002c*/ 	.word	0x00000000
        /*0030*/ 	.short	0x0003
        /*0032*/ 	.short	0x0018
        /*0034*/ 	.byte	0x00, 0xf0, 0x11, 0x00


	//----- nvinfo : EIATTR_KPARAM_INFO
	.align		4
.L_43:
        /*0038*/ 	.byte	0x04, 0x17
        /*003a*/ 	.short	(.L_45 - .L_44)
.L_44:
        /*003c*/ 	.word	0x00000000
        /*0040*/ 	.short	0x0002
        /*0042*/ 	.short	0x0010
        /*0044*/ 	.byte	0x00, 0xf5, 0x21, 0x00


	//----- nvinfo : EIATTR_KPARAM_INFO
	.align		4
.L_45:
        /*0048*/ 	.byte	0x04, 0x17
        /*004a*/ 	.short	(.L_47 - .L_46)
.L_46:
        /*004c*/ 	.word	0x00000000
        /*0050*/ 	.short	0x0001
        /*0052*/ 	.short	0x0008
        /*0054*/ 	.byte	0x00, 0xf5, 0x21, 0x00


	//----- nvinfo : EIATTR_KPARAM_INFO
	.align		4
.L_47:
        /*0058*/ 	.byte	0x04, 0x17
        /*005a*/ 	.short	(.L_49 - .L_48)
.L_48:
        /*005c*/ 	.word	0x00000000
        /*0060*/ 	.short	0x0000
        /*0062*/ 	.short	0x0000
        /*0064*/ 	.byte	0x00, 0xf5, 0x21, 0x00


	//----- nvinfo : EIATTR_SPARSE_MMA_MASK
	.align		4
.L_49:
        /*0068*/ 	.byte	0x03, 0x50
        /*006a*/ 	.short	0x0000


	//----- nvinfo : EIATTR_MAXREG_COUNT
	.align		4
        /*006c*/ 	.byte	0x03, 0x1b
        /*006e*/ 	.short	0x00ff


	//----- nvinfo : EIATTR_MERCURY_ISA_VERSION
	.align		4
        /*0070*/ 	.byte	0x03, 0x5f
        /*0072*/ 	.short	0x0101


	//----- nvinfo : EIATTR_VRC_CTA_INIT_COUNT
	.align		4
        /*0074*/ 	.byte	0x02, 0x4a
	.zero		1
	.zero		1


	//----- nvinfo : EIATTR_EXIT_INSTR_OFFSETS
	.align		4
        /*0078*/ 	.byte	0x04, 0x1c
        /*007a*/ 	.short	(.L_51 - .L_50)


	//   ....[0]....
.L_50:
        /*007c*/ 	.word	0x000000d0


	//   ....[1]....
        /*0080*/ 	.word	0x000008f0


	//----- nvinfo : EIATTR_CBANK_PARAM_SIZE
	.align		4
.L_51:
        /*0084*/ 	.byte	0x03, 0x19
        /*0086*/ 	.short	0x0024


	//----- nvinfo : EIATTR_PARAM_CBANK
	.align		4
        /*0088*/ 	.byte	0x04, 0x0a
        /*008a*/ 	.short	(.L_53 - .L_52)
	.align		4
.L_52:
        /*008c*/ 	.word	index@(.nv.constant0._Z11gemmVanillaPfS_S_iii)
        /*0090*/ 	.short	0x0380
        /*0092*/ 	.short	0x0024


	//----- nvinfo : EIATTR_SW_WAR
	.align		4
.L_53:
        /*0094*/ 	.byte	0x04, 0x36
        /*0096*/ 	.short	(.L_55 - .L_54)
.L_54:
        /*0098*/ 	.word	0x00000008
.L_55:


//--------------------- .nv.info._Z9gemmFast1PfS_S_iii --------------------------
	.section	.nv.info._Z9gemmFast1PfS_S_iii,"",@"SHT_CUDA_INFO"
	.sectionflags	@""
	.align	4


	//----- nvinfo : EIATTR_CUDA_API_VERSION
	.align		4
        /*0000*/ 	.byte	0x04, 0x37
        /*0002*/ 	.short	(.L_57 - .L_56)
.L_56:
        /*0004*/ 	.word	0x00000082


	//----- nvinfo : EIATTR_KPARAM_INFO
	.align		4
.L_57:
        /*0008*/ 	.byte	0x04, 0x17
        /*000a*/ 	.short	(.L_59 - .L_58)
.L_58:
        /*000c*/ 	.word	0x00000000
        /*0010*/ 	.short	0x0005
        /*0012*/ 	.short	0x0020
        /*0014*/ 	.byte	0x00, 0xf0, 0x11, 0x00


	//----- nvinfo : EIATTR_KPARAM_INFO
	.align		4
.L_59:
        /*0018*/ 	.byte	0x04, 0x17
        /*001a*/ 	.short	(.L_61 - .L_60)
.L_60:
        /*001c*/ 	.word	0x00000000
        /*0020*/ 	.short	0x0004
        /*0022*/ 	.short	0x001c
        /*0024*/ 	.byte	0x00, 0xf0, 0x11, 0x00


	//----- nvinfo : EIATTR_KPARAM_INFO
	.align		4
.L_61:
        /*0028*/ 	.byte	0x04, 0x17
        /*002a*/ 	.short	(.L_63 - .L_62)
.L_62:
        /*002c*/ 	.word	0x00000000
        /*0030*/ 	.short	0x0003
        /*0032*/ 	.short	0x0018
        /*0034*/ 	.byte	0x00, 0xf0, 0x11, 0x00


	//----- nvinfo : EIATTR_KPARAM_INFO
	.align		4
.L_63:
        /*0038*/ 	.byte	0x04, 0x17
        /*003a*/ 	.short	(.L_65 - .L_64)
.L_64:
        /*003c*/ 	.word	0x00000000
        /*0040*/ 	.short	0x0002
        /*0042*/ 	.short	0x0010
        /*0044*/ 	.byte	0x00, 0xf5, 0x21, 0x00


	//----- nvinfo : EIATTR_KPARAM_INFO
	.align		4
.L_65:
        /*0048*/ 	.byte	0x04, 0x17
        /*004a*/ 	.short	(.L_67 - .L_66)
.L_66:
        /*004c*/ 	.word	0x00000000
        /*0050*/ 	.short	0x0001
        /*0052*/ 	.short	0x0008
        /*0054*/ 	.byte	0x00, 0xf5, 0x21, 0x00


	//----- nvinfo : EIATTR_KPARAM_INFO
	.align		4
.L_67:
        /*0058*/ 	.byte	0x04, 0x17
        /*005a*/ 	.short	(.L_69 - .L_68)
.L_68:
        /*005c*/ 	.word	0x00000000
        /*0060*/ 	.short	0x0000
        /*0062*/ 	.short	0x0000
        /*0064*/ 	.byte	0x00, 0xf5, 0x21, 0x00


	//----- nvinfo : EIATTR_SPARSE_MMA_MASK
	.align		4
.L_69:
        /*0068*/ 	.byte	0x03, 0x50
        /*006a*/ 	.short	0x0000


	//----- nvinfo : EIATTR_MAXREG_COUNT
	.align		4
        /*006c*/ 	.byte	0x03, 0x1b
        /*006e*/ 	.short	0x00ff


	//----- nvinfo : EIATTR_NUM_BARRIERS
	.align		4
        /*0070*/ 	.byte	0x02, 0x4c
        /*0072*/ 	.byte	0x01
	.zero		1


	//----- nvinfo : EIATTR_MERCURY_ISA_VERSION
	.align		4
        /*0074*/ 	.byte	0x03, 0x5f
        /*0076*/ 	.short	0x0101


	//----- nvinfo : EIATTR_VRC_CTA_INIT_COUNT
	.align		4
        /*0078*/ 	.byte	0x02, 0x4a
	.zero		1
	.zero		1


	//----- nvinfo : EIATTR_EXIT_INSTR_OFFSETS
	.align		4
        /*007c*/ 	.byte	0x04, 0x1c
        /*007e*/ 	.short	(.L_71 - .L_70)


	//   ....[0]....
.L_70:
        /*0080*/ 	.word	0x00000a00


	//   ....[1]....
        /*0084*/ 	.word	0x00000a50


	//----- nvinfo : EIATTR_CBANK_PARAM_SIZE
	.align		4
.L_71:
        /*0088*/ 	.byte	0x03, 0x19
        /*008a*/ 	.short	0x0024


	//----- nvinfo : EIATTR_PARAM_CBANK
	.align		4
        /*008c*/ 	.byte	0x04, 0x0a
        /*008e*/ 	.short	(.L_73 - .L_72)
	.align		4
.L_72:
        /*0090*/ 	.word	index@(.nv.constant0._Z9gemmFast1PfS_S_iii)
        /*0094*/ 	.short	0x0380
        /*0096*/ 	.short	0x0024


	//----- nvinfo : EIATTR_SW_WAR
	.align		4
.L_73:
        /*0098*/ 	.byte	0x04, 0x36
        /*009a*/ 	.short	(.L_75 - .L_74)
.L_74:
        /*009c*/ 	.word	0x00000008
.L_75:


//--------------------- .nv.callgraph             --------------------------
	.section	.nv.callgraph,"",@"SHT_CUDA_CALLGRAPH"
	.align	4
	.sectionentsize	8
	.align		4
        /*0000*/ 	.word	0x00000000
	.align		4
        /*0004*/ 	.word	0xffffffff
	.align		4
        /*0008*/ 	.word	0x00000000
	.align		4
        /*000c*/ 	.word	0xfffffffe
	.align		4
        /*0010*/ 	.word	0x00000000
	.align		4
        /*0014*/ 	.word	0xfffffffd
	.align		4
        /*0018*/ 	.word	0x00000000
	.align		4
        /*001c*/ 	.word	0xfffffffc


//--------------------- .text._Z24matrixMul_noBankConflictPfS_S_ii --------------------------
	.section	.text._Z24matrixMul_noBankConflictPfS_S_ii,"ax",@progbits
	.align	128
        .global         _Z24matrixMul_noBankConflictPfS_S_ii
        .type           _Z24matrixMul_noBankConflictPfS_S_ii,@function
        .size           _Z24matrixMul_noBankConflictPfS_S_ii,(.L_x_17 - _Z24matrixMul_noBankConflictPfS_S_ii)
        .other          _Z24matrixMul_noBankConflictPfS_S_ii,@"STO_CUDA_ENTRY STV_DEFAULT"
_Z24matrixMul_noBankConflictPfS_S_ii:
.text._Z24matrixMul_noBankConflictPfS_S_ii:
[----:B------:R-:W-:Y:S08]  /*0000*/  LDC R1, c[0x0][0x37c] ;  /* 0x0000df00ff017b82 */ /* 0x000ff00000000800 */
[----:B------:R-:W0:Y:S01]  /*0010*/  LDC.64 R8, c[0x0][0x398] ;  /* 0x0000e600ff087b82 */ /* 0x000e220000000a00 */
[----:B------:R-:W1:Y:S01]  /*0020*/  S2R R0, SR_TID.X ;  /* 0x0000000000007919 */ /* 0x000e620000002100 */
[----:B------:R-:W2:Y:S01]  /*0030*/  LDCU.64 UR8, c[0x0][0x358] ;  /* 0x00006b00ff0877ac */ /* 0x000ea20008000a00 */
[----:B------:R-:W-:Y:S01]  /*0040*/  HFMA2 R7, -RZ, RZ, 0, 0 ;  /* 0x00000000ff077431 */ /* 0x000fe200000001ff */
[----:B------:R-:W3:Y:S04]  /*0050*/  S2R R3, SR_TID.Y ;  /* 0x0000000000037919 */ /* 0x000ee80000002200 */
[----:B------:R-:W4:Y:S08]  /*0060*/  S2UR UR4, SR_CTAID.X ;  /* 0x00000000000479c3 */ /* 0x000f300000002500 */
[----:B------:R-:W0:Y:S02]  /*0070*/  S2UR UR10, SR_CTAID.Y ;  /* 0x00000000000a79c3 */ /* 0x000e240000002600 */
[----:B0-----:R-:W-:-:S02]  /*0080*/  ISETP.GE.AND P0, PT, R8, 0x1, PT ;  /* 0x000000010800780c */ /* 0x001fc40003f06270 */
[----:B------:R-:W-:Y:S01]  /*0090*/  SHF.L.U32 R16, R9, 0x4, RZ ;  /* 0x0000000409107819 */ /* 0x000fe200000006ff */
[----:B----4-:R-:W-:-:S10]  /*00a0*/  USHF.L.U32 UR4, UR4, 0x4, URZ ;  /* 0x0000000404047899 */ /* 0x010fd400080006ff */
[----:B-123--:R-:W-:Y:S05]  /*00b0*/  @!P0 BRA `(.L_x_0) ;  /* 0x0000000800bc8947 */ /* 0x00efea0003800000 */
[----:B------:R-:W-:Y:S01]  /*00c0*/  IMAD R19, R8, UR10, RZ ;  /* 0x0000000a08137c24 */ /* 0x000fe2000f8e02ff */
[----:B------:R-:W0:Y:S01]  /*00d0*/  S2UR UR7, SR_CgaCtaId ;  /* 0x00000000000779c3 */ /* 0x000e220000008800 */
[----:B------:R-:W-:Y:S01]  /*00e0*/  UMOV UR5, 0x400 ;  /* 0x0000040000057882 */ /* 0x000fe20000000000 */
[----:B------:R-:W-:Y:S01]  /*00f0*/  MOV R7, RZ ;  /* 0x000000ff00077202 */ /* 0x000fe20000000f00 */
[----:B------:R-:W-:Y:S01]  /*0100*/  UIADD3 UR6, UPT, UPT, UR5, 0x400, URZ ;  /* 0x0000040005067890 */ /* 0x000fe2000fffe0ff */
[----:B------:R-:W-:-:S04]  /*0110*/  SHF.L.U32 R19, R19, 0x4, RZ ;  /* 0x0000000413137819 */ /* 0x000fc800000006ff */
[C---:B------:R-:W-:Y:S02]  /*0120*/  IADD3 R18, PT, PT, R19.reuse, R8, RZ ;  /* 0x0000000813127210 */ /* 0x040fe40007ffe0ff */
[----:B------:R-:W-:Y:S02]  /*0130*/  IADD3 R21, PT, PT, R19, 0x10, RZ ;  /* 0x0000001013157810 */ /* 0x000fe40007ffe0ff */
[----:B------:R-:W-:Y:S02]  /*0140*/  LOP3.LUT R5, RZ, R19, RZ, 0x33, !PT ;  /* 0x00000013ff057212 */ /* 0x000fe400078e33ff */
[----:B------:R-:W-:-:S04]  /*0150*/  VIMNMX R2, PT, PT, R18, R21, !PT ;  /* 0x0000001512027248 */ /* 0x000fc80007fe0100 */
[----:B------:R-:W-:Y:S02]  /*0160*/  IADD3 R2, PT, PT, R2, R5, RZ ;  /* 0x0000000502027210 */ /* 0x000fe40007ffe0ff */
[----:B------:R-:W-:Y:S02]  /*0170*/  MOV R5, UR4 ;  /* 0x0000000400057c02 */ /* 0x000fe40008000f00 */
[C---:B------:R-:W-:Y:S01]  /*0180*/  LOP3.LUT P0, RZ, R2.reuse, 0x10, RZ, 0xc0, !PT ;  /* 0x0000001002ff7812 */ /* 0x040fe2000780c0ff */
[----:B0-----:R-:W-:Y:S01]  /*0190*/  ULEA UR5, UR7, UR5, 0x18 ;  /* 0x0000000507057291 */ /* 0x001fe2000f8ec0ff */
[----:B------:R-:W-:Y:S01]  /*01a0*/  ISETP.GE.U32.AND P1, PT, R2, 0x10, PT ;  /* 0x000000100200780c */ /* 0x000fe20003f26070 */
[----:B------:R-:W-:-:S04]  /*01b0*/  ULEA UR6, UR7, UR6, 0x18 ;  /* 0x0000000607067291 */ /* 0x000fc8000f8ec0ff */
[C---:B------:R-:W-:Y:S02]  /*01c0*/  LEA R17, R3.reuse, UR5, 0x6 ;  /* 0x0000000503117c11 */ /* 0x040fe4000f8e30ff */
[C---:B------:R-:W-:Y:S02]  /*01d0*/  LEA R10, R0.reuse, UR6, 0x2 ;  /* 0x00000006000a7c11 */ /* 0x040fe4000f8e10ff */
[----:B------:R-:W-:Y:S02]  /*01e0*/  LEA R11, R0, R17, 0x2 ;  /* 0x00000011000b7211 */ /* 0x000fe400078e10ff */
[----:B------:R-:W-:Y:S01]  /*01f0*/  LEA R2, R3, R10, 0x6 ;  /* 0x0000000a03027211 */ /* 0x000fe200078e30ff */
[----:B------:R-:W-:Y:S06]  /*0200*/  @P0 BRA `(.L_x_1) ;  /* 0x0000000000d00947 */ /* 0x000fec0003800000 */
[----:B------:R-:W0:Y:S01]  /*0210*/  LDC.64 R6, c[0x0][0x388] ;  /* 0x0000e200ff067b82 */ /* 0x000e220000000a00 */
[C-C-:B------:R-:W-:Y:S02]  /*0220*/  IMAD R12, R3.reuse, R8, R0.reuse ;  /* 0x00000008030c7224 */ /* 0x140fe400078e0200 */
[----:B------:R-:W-:-:S03]  /*0230*/  IMAD R14, R3, R9, R0 ;  /* 0x00000009030e7224 */ /* 0x000fc600078e0200 */
[----:B------:R-:W-:Y:S02]  /*0240*/  IADD3 R13, PT, PT, R19, R12, RZ ;  /* 0x0000000c130d7210 */ /* 0x000fe40007ffe0ff */
[----:B------:R-:W1:Y:S01]  /*0250*/  LDC.64 R4, c[0x0][0x390] ;  /* 0x0000e400ff047b82 */ /* 0x000e620000000a00 */
[----:B------:R-:W-:Y:S02]  /*0260*/  IADD3 R23, PT, PT, R14, UR4, RZ ;  /* 0x000000040e177c10 */ /* 0x000fe4000fffe0ff */
[----:B0-----:R-:W-:-:S05]  /*0270*/  IMAD.WIDE R12, R13, 0x4, R6 ;  /* 0x000000040d0c7825 */ /* 0x001fca00078e0206 */
[----:B------:R-:W2:Y:S01]  /*0280*/  LDG.E R26, desc[UR8][R12.64] ;  /* 0x000000080c1a7981 */ /* 0x000ea2000c1e1900 */
[----:B-1----:R-:W-:-:S06]  /*0290*/  IMAD.WIDE R22, R23, 0x4, R4 ;  /* 0x0000000417167825 */ /* 0x002fcc00078e0204 */
[----:B------:R-:W3:Y:S04]  /*02a0*/  LDG.E R23, desc[UR8][R22.64] ;  /* 0x0000000816177981 */ /* 0x000ee8000c1e1900 */
[----:B--2---:R-:W-:Y:S04]  /*02b0*/  STS [R11], R26 ;  /* 0x0000001a0b007388 */ /* 0x004fe80000000800 */
[----:B---3--:R-:W-:Y:S01]  /*02c0*/  STS [R2], R23 ;  /* 0x0000001702007388 */ /* 0x008fe20000000800 */
[----:B------:R-:W-:Y:S06]  /*02d0*/  BAR.SYNC.DEFER_BLOCKING 0x0 ;  /* 0x0000000000007b1d */ /* 0x000fec0000010000 */
[----:B------:R-:W-:Y:S04]  /*02e0*/  LDS R19, [R10] ;  /* 0x000000000a137984 */ /* 0x000fe80000000800 */
[----:B------:R-:W0:Y:S04]  /*02f0*/  LDS.128 R4, [R17] ;  /* 0x0000000011047984 */ /* 0x000e280000000c00 */
[----:B------:R-:W1:Y:S04]  /*0300*/  LDS R27, [R10+0x40] ;  /* 0x000040000a1b7984 */ /* 0x000e680000000800 */
[----:B------:R-:W2:Y:S04]  /*0310*/  LDS R28, [R10+0x80] ;  /* 0x000080000a1c7984 */ /* 0x000ea80000000800 */
[----:B------:R-:W3:Y:S04]  /*0320*/  LDS R24, [R10+0xc0] ;  /* 0x0000c0000a187984 */ /* 0x000ee80000000800 */
[----:B------:R-:W-:Y:S04]  /*0330*/  LDS R25, [R10+0x100] ;  /* 0x000100000a197984 */ /* 0x000fe80000000800 */
[----:B------:R-:W4:Y:S04]  /*0340*/  LDS.128 R12, [R17+0x10] ;  /* 0x00001000110c7984 */ /* 0x000f280000000c00 */
[----:B------:R-:W5:Y:S04]  /*0350*/  LDS R20, [R10+0x140] ;  /* 0x000140000a147984 */ /* 0x000f680000000800 */
[----:B------:R-:W5:Y:S04]  /*0360*/  LDS R23, [R10+0x180] ;  /* 0x000180000a177984 */ /* 0x000f680000000800 */
[----:B------:R-:W5:Y:S01]  /*0370*/  LDS R22, [R10+0x1c0] ;  /* 0x0001c0000a167984 */ /* 0x000f620000000800 */
[----:B0-----:R-:W-:-:S03]  /*0380*/  FFMA R4, R4, R19, RZ ;  /* 0x0000001304047223 */ /* 0x001fc600000000ff */
[----:B------:R-:W-:Y:S01]  /*0390*/  LDS R19, [R10+0x200] ;  /* 0x000200000a137984 */ /* 0x000fe20000000800 */
[----:B-1----:R-:W-:-:S04]  /*03a0*/  FFMA R5, R27, R5, R4 ;  /* 0x000000051b057223 */ /* 0x002fc80000000004 */
[----:B--2---:R-:W-:-:S04]  /*03b0*/  FFMA R5, R28, R6, R5 ;  /* 0x000000061c057223 */ /* 0x004fc80000000005 */
[----:B---3--:R-:W-:Y:S02]  /*03c0*/  FFMA R27, R24, R7, R5 ;  /* 0x00000007181b7223 */ /* 0x008fe40000000005 */
[----:B------:R-:W0:Y:S04]  /*03d0*/  LDS.128 R4, [R17+0x20] ;  /* 0x0000200011047984 */ /* 0x000e280000000c00 */
[----:B------:R-:W1:Y:S01]  /*03e0*/  LDS R24, [R10+0x240] ;  /* 0x000240000a187984 */ /* 0x000e620000000800 */
[----:B----4-:R-:W-:-:S04]  /*03f0*/  FFMA R25, R12, R25, R27 ;  /* 0x000000190c197223 */ /* 0x010fc8000000001b */
[----:B-----5:R-:W-:Y:S02]  /*0400*/  FFMA R20, R20, R13, R25 ;  /* 0x0000000d14147223 */ /* 0x020fe40000000019 */
[----:B------:R-:W2:Y:S02]  /*0410*/  LDS R25, [R10+0x280] ;  /* 0x000280000a197984 */ /* 0x000ea40000000800 */
[----:B------:R-:W-:Y:S02]  /*0420*/  FFMA R23, R23, R14, R20 ;  /* 0x0000000e17177223 */ /* 0x000fe40000000014 */
[----:B------:R-:W3:Y:S02]  /*0430*/  LDS R20, [R10+0x2c0] ;  /* 0x0002c0000a147984 */ /* 0x000ee40000000800 */
[----:B------:R-:W-:Y:S02]  /*0440*/  FFMA R27, R22, R15, R23 ;  /* 0x0000000f161b7223 */ /* 0x000fe40000000017 */
[----:B------:R-:W-:Y:S04]  /*0450*/  LDS R23, [R10+0x300] ;  /* 0x000300000a177984 */ /* 0x000fe80000000800 */
[----:B------:R-:W4:Y:S04]  /*0460*/  LDS.128 R12, [R17+0x30] ;  /* 0x00003000110c7984 */ /* 0x000f280000000c00 */
[----:B------:R-:W5:Y:S01]  /*0470*/  LDS R22, [R10+0x340] ;  /* 0x000340000a167984 */ /* 0x000f620000000800 */
[----:B0-----:R-:W-:-:S03]  /*0480*/  FFMA R27, R4, R19, R27 ;  /* 0x00000013041b7223 */ /* 0x001fc6000000001b */
[----:B------:R-:W0:Y:S04]  /*0490*/  LDS R19, [R10+0x380] ;  /* 0x000380000a137984 */ /* 0x000e280000000800 */
[----:B------:R-:W0:Y:S01]  /*04a0*/  LDS R4, [R10+0x3c0] ;  /* 0x0003c0000a047984 */ /* 0x000e220000000800 */
[----:B-1----:R-:W-:-:S04]  /*04b0*/  FFMA R24, R24, R5, R27 ;  /* 0x0000000518187223 */ /* 0x002fc8000000001b */
[----:B--2---:R-:W-:-:S04]  /*04c0*/  FFMA R25, R25, R6, R24 ;  /* 0x0000000619197223 */ /* 0x004fc80000000018 */
[----:B---3--:R-:W-:-:S04]  /*04d0*/  FFMA R7, R20, R7, R25 ;  /* 0x0000000714077223 */ /* 0x008fc80000000019 */
[----:B----4-:R-:W-:-:S04]  /*04e0*/  FFMA R7, R12, R23, R7 ;  /* 0x000000170c077223 */ /* 0x010fc80000000007 */
[----:B-----5:R-:W-:Y:S01]  /*04f0*/  FFMA R22, R22, R13, R7 ;  /* 0x0000000d16167223 */ /* 0x020fe20000000007 */
[----:B------:R-:W-:-:S03]  /*0500*/  IADD3 R5, PT, PT, R16, UR4, RZ ;  /* 0x0000000410057c10 */ /* 0x000fc6000fffe0ff */
[----:B0-----:R-:W-:-:S04]  /*0510*/  FFMA R19, R19, R14, R22 ;  /* 0x0000000e13137223 */ /* 0x001fc80000000016 */
[----:B------:R-:W-:Y:S01]  /*0520*/  FFMA R7, R4, R15, R19 ;  /* 0x0000000f04077223 */ /* 0x000fe20000000013 */
[----:B------:R-:W-:Y:S01]  /*0530*/  MOV R19, R21 ;  /* 0x0000001500137202 */ /* 0x000fe20000000f00 */
[----:B------:R-:W-:Y:S06]  /*0540*/  BAR.SYNC.DEFER_BLOCKING 0x0 ;  /* 0x0000000000007b1d */ /* 0x000fec0000010000 */
.L_x_1:
[----:B------:R-:W-:Y:S05]  /*0550*/  @!P1 BRA `(.L_x_0) ;  /* 0x0000000400949947 */ /* 0x000fea0003800000 */
[----:B------:R-:W0:Y:S01]  /*0560*/  LDC.64 R24, c[0x0][0x390] ;  /* 0x0000e400ff187b82 */ /* 0x000e220000000a00 */
[----:B------:R-:W-:Y:S02]  /*0570*/  IADD3 R20, PT, PT, R0, R5, RZ ;  /* 0x0000000500147210 */ /* 0x000fe40007ffe0ff */
[----:B------:R-:W-:Y:S02]  /*0580*/  IADD3 R22, PT, PT, R3, 0x10, RZ ;  /* 0x0000001003167810 */ /* 0x000fe40007ffe0ff */
[----:B------:R-:W-:-:S03]  /*0590*/  IADD3 R4, PT, PT, R19, R0, RZ ;  /* 0x0000000013047210 */ /* 0x000fc60007ffe0ff */
[-C--:B------:R-:W-:Y:S02]  /*05a0*/  IMAD R22, R22, R9.reuse, R20 ;  /* 0x0000000916167224 */ /* 0x080fe400078e0214 */
[C---:B------:R-:W-:Y:S02]  /*05b0*/  IMAD R8, R3.reuse, R8, R4 ;  /* 0x0000000803087224 */ /* 0x040fe400078e0204 */
[----:B------:R-:W-:-:S07]  /*05c0*/  IMAD R20, R3, R9, R20 ;  /* 0x0000000903147224 */ /* 0x000fce00078e0214 */
.L_x_2:
[----:B------:R-:W1:Y:S01]  /*05d0*/  LDC.64 R26, c[0x0][0x388] ;  /* 0x0000e200ff1a7b82 */ /* 0x000e620000000a00 */
[----:B0-----:R-:W-:-:S06]  /*05e0*/  IMAD.WIDE R4, R20, 0x4, R24 ;  /* 0x0000000414047825 */ /* 0x001fcc00078e0218 */
[----:B------:R-:W2:Y:S01]  /*05f0*/  LDG.E R5, desc[UR8][R4.64] ;  /* 0x0000000804057981 */ /* 0x000ea2000c1e1900 */
[----:B-1----:R-:W-:-:S05]  /*0600*/  IMAD.WIDE R26, R8, 0x4, R26 ;  /* 0x00000004081a7825 */ /* 0x002fca00078e021a */
[----:B------:R-:W3:Y:S04]  /*0610*/  LDG.E R6, desc[UR8][R26.64] ;  /* 0x000000081a067981 */ /* 0x000ee8000c1e1900 */
[----:B---3--:R-:W-:Y:S04]  /*0620*/  STS [R11], R6 ;  /* 0x000000060b007388 */ /* 0x008fe80000000800 */
[----:B--2---:R-:W-:Y:S01]  /*0630*/  STS [R2], R5 ;  /* 0x0000000502007388 */ /* 0x004fe20000000800 */
[----:B------:R-:W-:Y:S06]  /*0640*/  BAR.SYNC.DEFER_BLOCKING 0x0 ;  /* 0x0000000000007b1d */ /* 0x000fec0000010000 */
[----:B------:R-:W-:Y:S04]  /*0650*/  LDS R21, [R10] ;  /* 0x000000000a157984 */ /* 0x000fe80000000800 */
[----:B------:R-:W0:Y:S04]  /*0660*/  LDS.128 R12, [R17] ;  /* 0x00000000110c7984 */ /* 0x000e280000000c00 */
[----:B------:R-:W1:Y:S04]  /*0670*/  LDS R23, [R10+0x40] ;  /* 0x000040000a177984 */ /* 0x000e680000000800 */
[----:B------:R-:W2:Y:S04]  /*0680*/  LDS R29, [R10+0x80] ;  /* 0x000080000a1d7984 */ /* 0x000ea80000000800 */
[----:B------:R-:W3:Y:S01]  /*0690*/  LDS R28, [R10+0xc0] ;  /* 0x0000c0000a1c7984 */ /* 0x000ee20000000800 */
[----:B0-----:R-:W-:-:S03]  /*06a0*/  FFMA R12, R12, R21, R7 ;  /* 0x000000150c0c7223 */ /* 0x001fc60000000007 */
[----:B------:R-:W-:Y:S01]  /*06b0*/  LDS.128 R4, [R17+0x10] ;  /* 0x0000100011047984 */ /* 0x000fe20000000c00 */
[----:B-1----:R-:W-:-:S03]  /*06c0*/  FFMA R23, R23, R13, R12 ;  /* 0x0000000d17177223 */ /* 0x002fc6000000000c */
[----:B------:R-:W0:Y:S04]  /*06d0*/  LDS R13, [R10+0x100] ;  /* 0x000100000a0d7984 */ /* 0x000e280000000800 */
[----:B------:R-:W1:Y:S01]  /*06e0*/  LDS R21, [R10+0x140] ;  /* 0x000140000a157984 */ /* 0x000e620000000800 */
[----:B--2---:R-:W-:-:S03]  /*06f0*/  FFMA R23, R29, R14, R23 ;  /* 0x0000000e1d177223 */ /* 0x004fc60000000017 */
[----:B------:R-:W2:Y:S01]  /*0700*/  LDS R12, [R10+0x180] ;  /* 0x000180000a0c7984 */ /* 0x000ea20000000800 */
[----:B---3--:R-:W-:-:S03]  /*0710*/  FFMA R15, R28, R15, R23 ;  /* 0x0000000f1c0f7223 */ /* 0x008fc60000000017 */
[----:B------:R-:W3:Y:S01]  /*0720*/  LDS R28, [R10+0x1c0] ;  /* 0x0001c0000a1c7984 */ /* 0x000ee20000000800 */
[----:B0-----:R-:W-:-:S04]  /*0730*/  FFMA R4, R4, R13, R15 ;  /* 0x0000000d04047223 */ /* 0x001fc8000000000f */
[----:B-1----:R-:W-:Y:S02]  /*0740*/  FFMA R21, R21, R5, R4 ;  /* 0x0000000515157223 */ /* 0x002fe40000000004 */
[----:B------:R-:W-:Y:S02]  /*0750*/  LDS R5, [R10+0x200] ;  /* 0x000200000a057984 */ /* 0x000fe40000000800 */
[----:B--2---:R-:W-:Y:S02]  /*0760*/  FFMA R21, R12, R6, R21 ;  /* 0x000000060c157223 */ /* 0x004fe40000000015 */
[----:B------:R-:W0:Y:S02]  /*0770*/  LDS.128 R12, [R17+0x20] ;  /* 0x00002000110c7984 */ /* 0x000e240000000c00 */
[----:B---3--:R-:W-:Y:S02]  /*0780*/  FFMA R7, R28, R7, R21 ;  /* 0x000000071c077223 */ /* 0x008fe40000000015 */
[----:B------:R-:W1:Y:S04]  /*0790*/  LDS R21, [R10+0x240] ;  /* 0x000240000a157984 */ /* 0x000e680000000800 */
[----:B------:R-:W2:Y:S01]  /*07a0*/  LDS R4, [R10+0x280] ;  /* 0x000280000a047984 */ /* 0x000ea20000000800 */
[----:B0-----:R-:W-:-:S04]  /*07b0*/  FFMA R12, R12, R5, R7 ;  /* 0x000000050c0c7223 */ /* 0x001fc80000000007 */
[----:B-1----:R-:W-:Y:S02]  /*07c0*/  FFMA R13, R21, R13, R12 ;  /* 0x0000000d150d7223 */ /* 0x002fe4000000000c */
[----:B------:R-:W0:Y:S02]  /*07d0*/  LDS R21, [R10+0x2c0] ;  /* 0x0002c0000a157984 */ /* 0x000e240000000800 */
[----:B--2---:R-:W-:Y:S02]  /*07e0*/  FFMA R14, R4, R14, R13 ;  /* 0x0000000e040e7223 */ /* 0x004fe4000000000d */
[----:B------:R-:W-:Y:S04]  /*07f0*/  LDS R12, [R10+0x300] ;  /* 0x000300000a0c7984 */ /* 0x000fe80000000800 */
[----:B------:R-:W1:Y:S04]  /*0800*/  LDS.128 R4, [R17+0x30] ;  /* 0x0000300011047984 */ /* 0x000e680000000c00 */
[----:B------:R-:W2:Y:S01]  /*0810*/  LDS R13, [R10+0x340] ;  /* 0x000340000a0d7984 */ /* 0x000ea20000000800 */
[----:B------:R-:W-:-:S04]  /*0820*/  IMAD.WIDE R28, R22, 0x4, R24 ;  /* 0x00000004161c7825 */ /* 0x000fc800078e0218 */
[----:B0-----:R-:W-:Y:S02]  /*0830*/  FFMA R15, R21, R15, R14 ;  /* 0x0000000f150f7223 */ /* 0x001fe4000000000e */
[----:B------:R-:W0:Y:S02]  /*0840*/  LDS R21, [R10+0x380] ;  /* 0x000380000a157984 */ /* 0x000e240000000800 */
[----:B-1----:R-:W-:Y:S02]  /*0850*/  FFMA R12, R4, R12, R15 ;  /* 0x0000000c040c7223 */ /* 0x002fe4000000000f */
[----:B------:R-:W1:Y:S01]  /*0860*/  LDS R4, [R10+0x3c0] ;  /* 0x0003c0000a047984 */ /* 0x000e620000000800 */
[----:B------:R-:W-:Y:S06]  /*0870*/  BAR.SYNC.DEFER_BLOCKING 0x0 ;  /* 0x0000000000007b1d */ /* 0x000fec0000010000 */
[----:B------:R2:W3:Y:S04]  /*0880*/  LDG.E R27, desc[UR8][R26.64+0x40] ;  /* 0x000040081a1b7981 */ /* 0x0004e8000c1e1900 */
[----:B------:R-:W4:Y:S01]  /*0890*/  LDG.E R29, desc[UR8][R28.64] ;  /* 0x000000081c1d7981 */ /* 0x000f22000c1e1900 */
[----:B--2---:R-:W-:-:S04]  /*08a0*/  FFMA R26, R13, R5, R12 ;  /* 0x000000050d1a7223 */ /* 0x004fc8000000000c */
[----:B0-----:R-:W-:-:S04]  /*08b0*/  FFMA R6, R21, R6, R26 ;  /* 0x0000000615067223 */ /* 0x001fc8000000001a */
[----:B-1----:R-:W-:Y:S01]  /*08c0*/  FFMA R7, R4, R7, R6 ;  /* 0x0000000704077223 */ /* 0x002fe20000000006 */
[----:B------:R-:W-:-:S04]  /*08d0*/  IADD3 R19, PT, PT, R19, 0x20, RZ ;  /* 0x0000002013137810 */ /* 0x000fc80007ffe0ff */
[----:B------:R-:W-:Y:S02]  /*08e0*/  ISETP.GE.AND P0, PT, R19, R18, PT ;  /* 0x000000121300720c */ /* 0x000fe40003f06270 */
[C---:B------:R-:W-:Y:S02]  /*08f0*/  LEA R20, R9.reuse, R20, 0x5 ;  /* 0x0000001409147211 */ /* 0x040fe400078e28ff */
[----:B------:R-:W-:Y:S02]  /*0900*/  LEA R22, R9, R22, 0x5 ;  /* 0x0000001609167211 */ /* 0x000fe400078e28ff */
[----:B------:R-:W-:Y:S01]  /*0910*/  IADD3 R8, PT, PT, R8, 0x20, RZ ;  /* 0x0000002008087810 */ /* 0x000fe20007ffe0ff */
[----:B---3--:R-:W-:Y:S04]  /*0920*/  STS [R11], R27 ;  /* 0x0000001b0b007388 */ /* 0x008fe80000000800 */
[----:B----4-:R-:W-:Y:S01]  /*0930*/  STS [R2], R29 ;  /* 0x0000001d02007388 */ /* 0x010fe20000000800 */
[----:B------:R-:W-:Y:S06]  /*0940*/  BAR.SYNC.DEFER_BLOCKING 0x0 ;  /* 0x0000000000007b1d */ /* 0x000fec0000010000 */
[----:B------:R-:W-:Y:S04]  /*0950*/  LDS R23, [R10] ;  /* 0x000000000a177984 */ /* 0x000fe80000000800 */
[----:B------:R-:W0:Y:S04]  /*0960*/  LDS.128 R12, [R17] ;  /* 0x00000000110c7984 */ /* 0x000e280000000c00 */
[----:B------:R-:W1:Y:S04]  /*0970*/  LDS R5, [R10+0x40] ;  /* 0x000040000a057984 */ /* 0x000e680000000800 */
[----:B------:R-:W2:Y:S04]  /*0980*/  LDS R21, [R10+0x80] ;  /* 0x000080000a157984 */ /* 0x000ea80000000800 */
[----:B------:R-:W-:Y:S01]  /*0990*/  LDS R26, [R10+0x140] ;  /* 0x000140000a1a7984 */ /* 0x000fe20000000800 */
[----:B0-----:R-:W-:-:S03]  /*09a0*/  FFMA R4, R12, R23, R7 ;  /* 0x000000170c047223 */ /* 0x001fc60000000007 */
[----:B------:R-:W0:Y:S01]  /*09b0*/  LDS R12, [R10+0xc0] ;  /* 0x0000c0000a0c7984 */ /* 0x000e220000000800 */
[----:B-1----:R-:W-:-:S03]  /*09c0*/  FFMA R28, R5, R13, R4 ;  /* 0x0000000d051c7223 */ /* 0x002fc60000000004 */
[----:B------:R-:W-:Y:S04]  /*09d0*/  LDS R23, [R10+0x100] ;  /* 0x000100000a177984 */ /* 0x000fe80000000800 */
[----:B------:R-:W1:Y:S01]  /*09e0*/  LDS.128 R4, [R17+0x10] ;  /* 0x0000100011047984 */ /* 0x000e620000000c00 */
[----:B--2---:R-:W-:-:S03]  /*09f0*/  FFMA R13, R21, R14, R28 ;  /* 0x0000000e150d7223 */ /* 0x004fc6000000001c */
[----:B------:R-:W2:Y:S01]  /*0a00*/  LDS R21, [R10+0x180] ;  /* 0x000180000a157984 */ /* 0x000ea20000000800 */
[----:B0-----:R-:W-:-:S04]  /*0a10*/  FFMA R13, R12, R15, R13 ;  /* 0x0000000f0c0d7223 */ /* 0x001fc8000000000d */
[----:B-1----:R-:W-:Y:S02]  /*0a20*/  FFMA R13, R4, R23, R13 ;  /* 0x00000017040d7223 */ /* 0x002fe4000000000d */
[----:B------:R-:W0:Y:S02]  /*0a30*/  LDS R4, [R10+0x1c0] ;  /* 0x0001c0000a047984 */ /* 0x000e240000000800 */
[----:B------:R-:W-:Y:S02]  /*0a40*/  FFMA R28, R26, R5, R13 ;  /* 0x000000051a1c7223 */ /* 0x000fe4000000000d */
[----:B------:R-:W-:Y:S04]  /*0a50*/  LDS R23, [R10+0x200] ;  /* 0x000200000a177984 */ /* 0x000fe80000000800 */
[----:B------:R-:W1:Y:S04]  /*0a60*/  LDS.128 R12, [R17+0x20] ;  /* 0x00002000110c7984 */ /* 0x000e680000000c00 */
[----:B------:R-:W3:Y:S01]  /*0a70*/  LDS R26, [R10+0x240] ;  /* 0x000240000a1a7984 */ /* 0x000ee20000000800 */
[----:B--2---:R-:W-:-:S03]  /*0a80*/  FFMA R5, R21, R6, R28 ;  /* 0x0000000615057223 */ /* 0x004fc6000000001c */
[----:B------:R-:W2:Y:S01]  /*0a90*/  LDS R21, [R10+0x280] ;  /* 0x000280000a157984 */ /* 0x000ea20000000800 */
[----:B0-----:R-:W-:-:S04]  /*0aa0*/  FFMA R5, R4, R7, R5 ;  /* 0x0000000704057223 */ /* 0x001fc80000000005 */
[----:B-1----:R-:W-:Y:S02]  /*0ab0*/  FFMA R5, R12, R23, R5 ;  /* 0x000000170c057223 */ /* 0x002fe40000000005 */
[----:B------:R-:W0:Y:S02]  /*0ac0*/  LDS R12, [R10+0x2c0] ;  /* 0x0002c0000a0c7984 */ /* 0x000e240000000800 */
[----:B---3--:R-:W-:Y:S02]  /*0ad0*/  FFMA R26, R26, R13, R5 ;  /* 0x0000000d1a1a7223 */ /* 0x008fe40000000005 */
[----:B------:R-:W-:Y:S04]  /*0ae0*/  LDS R13, [R10+0x300] ;  /* 0x000300000a0d7984 */ /* 0x000fe80000000800 */
[----:B------:R-:W1:Y:S01]  /*0af0*/  LDS.128 R4, [R17+0x30] ;  /* 0x0000300011047984 */ /* 0x000e620000000c00 */
[----:B--2---:R-:W-:-:S03]  /*0b00*/  FFMA R21, R21, R14, R26 ;  /* 0x0000000e15157223 */ /* 0x004fc6000000001a */
[----:B------:R-:W2:Y:S04]  /*0b10*/  LDS R23, [R10+0x340] ;  /* 0x000340000a177984 */ /* 0x000ea80000000800 */
[----:B------:R-:W3:Y:S04]  /*0b20*/  LDS R26, [R10+0x380] ;  /* 0x000380000a1a7984 */ /* 0x000ee80000000800 */
[----:B------:R-:W4:Y:S01]  /*0b30*/  LDS R14, [R10+0x3c0] ;  /* 0x0003c0000a0e7984 */ /* 0x000f220000000800 */
[----:B0-----:R-:W-:-:S04]  /*0b40*/  FFMA R15, R12, R15, R21 ;  /* 0x0000000f0c0f7223 */ /* 0x001fc80000000015 */
[----:B-1----:R-:W-:-:S04]  /*0b50*/  FFMA R4, R4, R13, R15 ;  /* 0x0000000d04047223 */ /* 0x002fc8000000000f */
[----:B--2---:R-:W-:-:S04]  /*0b60*/  FFMA R5, R23, R5, R4 ;  /* 0x0000000517057223 */ /* 0x004fc80000000004 */
[----:B---3--:R-:W-:-:S04]  /*0b70*/  FFMA R5, R26, R6, R5 ;  /* 0x000000061a057223 */ /* 0x008fc80000000005 */
[----:B----4-:R-:W-:Y:S01]  /*0b80*/  FFMA R7, R14, R7, R5 ;  /* 0x000000070e077223 */ /* 0x010fe20000000005 */
[----:B------:R-:W-:Y:S06]  /*0b90*/  BAR.SYNC.DEFER_BLOCKING 0x0 ;  /* 0x0000000000007b1d */ /* 0x000fec0000010000 */
[----:B------:R-:W-:Y:S05]  /*0ba0*/  @!P0 BRA `(.L_x_2) ;  /* 0xfffffff800888947 */ /* 0x000fea000383ffff */
.L_x_0:
[----:B------:R-:W0:Y:S01]  /*0bb0*/  LDC.64 R4, c[0x0][0x380] ;  /* 0x0000e000ff047b82 */ /* 0x000e220000000a00 */
[----:B------:R-:W-:-:S05]  /*0bc0*/  IADD3 R0, PT, PT, R0, UR4, RZ ;  /* 0x0000000400007c10 */ /* 0x000fca000fffe0ff */
[----:B------:R-:W-:-:S04]  /*0bd0*/  IMAD R3, R3, R9, R0 ;  /* 0x0000000903037224 */ /* 0x000fc800078e0200 */
[----:B------:R-:W-:-:S04]  /*0be0*/  IMAD R3, R16, UR10, R3 ;  /* 0x0000000a10037c24 */ /* 0x000fc8000f8e0203 */
[----:B0-----:R-:W-:-:S05]  /*0bf0*/  IMAD.WIDE R2, R3, 0x4, R4 ;  /* 0x0000000403027825 */ /* 0x001fca00078e0204 */
[----:B------:R-:W-:Y:S01]  /*0c00*/  STG.E desc[UR8][R2.64], R7 ;  /* 0x0000000702007986 */ /* 0x000fe2000c101908 */
[----:B------:R-:W-:Y:S05]  /*0c10*/  EXIT ;  /* 0x000000000000794d */ /* 0x000fea0003800000 */
.L_x_3:
[----:B------:R-:W-:-:S00]  /*0c20*/  BRA `(.L_x_3) ;  /* 0xfffffffc00fc7947 */ /* 0x000fc0000383ffff */
[----:B------:R-:W-:-:S00]  /*0c30*/  NOP ;  /* 0x0000000000007918 */ /* 0x000fc00000000000 */
        /* <DEDUP_REMOVED lines=12> */
.L_x_17:


//--------------------- .text._Z11gemmVanillaPfS_S_iii --------------------------
	.section	.text._Z11gemmVanillaPfS_S_iii,"ax",@progbits
	.align	128
        .global         _Z11gemmVanillaPfS_S_iii
        .type           _Z11gemmVanillaPfS_S_iii,@function
        .size           _Z11gemmVanillaPfS_S_iii,(.L_x_18 - _Z11gemmVanillaPfS_S_iii)
        .other          _Z11gemmVanillaPfS_S_iii,@"STO_CUDA_ENTRY STV_DEFAULT"
_Z11gemmVanillaPfS_S_iii:
.text._Z11gemmVanillaPfS_S_iii:
[----:B------:R-:W-:Y:S01]  /*0000*/  LDC R1, c[0x0][0x37c] ;  /* 0x0000df00ff017b82 */ /* 0x000fe20000000800 */
[----:B------:R-:W0:Y:S01]  /*0010*/  S2R R0, SR_CTAID.X ;  /* 0x0000000000007919 */ /* 0x000e220000002500 */
[----:B------:R-:W1:Y:S06]  /*0020*/  LDCU UR4, c[0x0][0x364] ;  /* 0x00006c80ff0477ac */ /* 0x000e6c0008000800 */
[----:B------:R-:W2:Y:S01]  /*0030*/  LDC R17, c[0x0][0x3a0] ;  /* 0x0000e800ff117b82 */ /* 0x000ea20000000800 */
[----:B------:R-:W0:Y:S01]  /*0040*/  S2R R5, SR_TID.X ;  /* 0x0000000000057919 */ /* 0x000e220000002100 */
[----:B------:R-:W0:Y:S01]  /*0050*/  LDCU UR5, c[0x0][0x360] ;  /* 0x00006c00ff0577ac */ /* 0x000e220008000800 */
[----:B------:R-:W1:Y:S01]  /*0060*/  S2R R16, SR_CTAID.Y ;  /* 0x0000000000107919 */ /* 0x000e620000002600 */
[----:B------:R-:W3:Y:S01]  /*0070*/  LDCU UR6, c[0x0][0x398] ;  /* 0x00007300ff0677ac */ /* 0x000ee20008000800 */
[----:B------:R-:W1:Y:S01]  /*0080*/  S2R R3, SR_TID.Y ;  /* 0x0000000000037919 */ /* 0x000e620000002200 */
[----:B0-----:R-:W-:-:S05]  /*0090*/  IMAD R0, R0, UR5, R5 ;  /* 0x0000000500007c24 */ /* 0x001fca000f8e0205 */
[----:B--2---:R-:W-:Y:S01]  /*00a0*/  ISETP.GE.AND P0, PT, R0, R17, PT ;  /* 0x000000110000720c */ /* 0x004fe20003f06270 */
[----:B-1----:R-:W-:-:S05]  /*00b0*/  IMAD R16, R16, UR4, R3 ;  /* 0x0000000410107c24 */ /* 0x002fca000f8e0203 */
[----:B---3--:R-:W-:-:S13]  /*00c0*/  ISETP.GE.OR P0, PT, R16, UR6, P0 ;  /* 0x0000000610007c0c */ /* 0x008fda0008706670 */
[----:B------:R-:W-:Y:S05]  /*00d0*/  @P0 EXIT ;  /* 0x000000000000094d */ /* 0x000fea0003800000 */
[----:B------:R-:W0:Y:S01]  /*00e0*/  LDC R19, c[0x0][0x39c] ;  /* 0x0000e700ff137b82 */ /* 0x000e220000000800 */
[----:B------:R-:W1:Y:S01]  /*00f0*/  LDCU.64 UR4, c[0x0][0x358] ;  /* 0x00006b00ff0477ac */ /* 0x000e620008000a00 */
[----:B------:R-:W-:Y:S01]  /*0100*/  HFMA2 R24, -RZ, RZ, 0, 0 ;  /* 0x00000000ff187431 */ /* 0x000fe200000001ff */
[----:B0-----:R-:W-:-:S13]  /*0110*/  ISETP.GE.AND P0, PT, R19, 0x1, PT ;  /* 0x000000011300780c */ /* 0x001fda0003f06270 */
[----:B-1----:R-:W-:Y:S05]  /*0120*/  @!P0 BRA `(.L_x_4) ;  /* 0x0000000400e08947 */ /* 0x002fea0003800000 */
[C---:B------:R-:W-:Y:S01]  /*0130*/  ISETP.GE.U32.AND P1, PT, R19.reuse, 0x8, PT ;  /* 0x000000081300780c */ /* 0x040fe20003f26070 */
[----:B------:R-:W-:Y:S01]  /*0140*/  IMAD R20, R16, R19, RZ ;  /* 0x0000001310147224 */ /* 0x000fe200078e02ff */
[----:B------:R-:W-:Y:S02]  /*0150*/  LOP3.LUT R27, R19, 0x7, RZ, 0xc0, !PT ;  /* 0x00000007131b7812 */ /* 0x000fe400078ec0ff */
[----:B------:R-:W-:Y:S02]  /*0160*/  MOV R24, RZ ;  /* 0x000000ff00187202 */ /* 0x000fe40000000f00 */
[----:B------:R-:W-:Y:S02]  /*0170*/  ISETP.NE.AND P0, PT, R27, RZ, PT ;  /* 0x000000ff1b00720c */ /* 0x000fe40003f05270 */
[----:B------:R-:W-:-:S05]  /*0180*/  MOV R21, RZ ;  /* 0x000000ff00157202 */ /* 0x000fca0000000f00 */
[----:B------:R-:W-:Y:S06]  /*0190*/  @!P1 BRA `(.L_x_5) ;  /* 0x0000000000c49947 */ /* 0x000fec0003800000 */
[----:B------:R-:W0:Y:S01]  /*01a0*/  LDC.64 R2, c[0x0][0x380] ;  /* 0x0000e000ff027b82 */ /* 0x000e220000000a00 */
[----:B------:R-:W-:Y:S02]  /*01b0*/  LOP3.LUT R21, R19, 0x7ffffff8, RZ, 0xc0, !PT ;  /* 0x7ffffff813157812 */ /* 0x000fe400078ec0ff */
[----:B------:R-:W-:Y:S02]  /*01c0*/  MOV R24, RZ ;  /* 0x000000ff00187202 */ /* 0x000fe40000000f00 */
[----:B------:R-:W-:Y:S02]  /*01d0*/  MOV R18, R0 ;  /* 0x0000000000127202 */ /* 0x000fe40000000f00 */
[----:B------:R-:W-:Y:S01]  /*01e0*/  IADD3 R22, PT, PT, -R21, RZ, RZ ;  /* 0x000000ff15167210 */ /* 0x000fe20007ffe1ff */
[----:B0-----:R-:W-:-:S03]  /*01f0*/  IMAD.WIDE.U32 R2, R20, 0x4, R2 ;  /* 0x0000000414027825 */ /* 0x001fc600078e0002 */
[----:B------:R-:W-:-:S04]  /*0200*/  IADD3 R4, P1, PT, R2, 0x10, RZ ;  /* 0x0000001002047810 */ /* 0x000fc80007f3e0ff */
[----:B------:R-:W-:-:S09]  /*0210*/  IADD3.X R5, PT, PT, RZ, R3, RZ, P1, !PT ;  /* 0x00000003ff057210 */ /* 0x000fd20000ffe4ff */
.L_x_6:
[----:B------:R-:W0:Y:S01]  /*0220*/  LDC.64 R14, c[0x0][0x388] ;  /* 0x0000e200ff0e7b82 */ /* 0x000e220000000a00 */
[----:B------:R-:W-:Y:S02]  /*0230*/  MOV R2, R4 ;  /* 0x0000000400027202 */ /* 0x000fe40000000f00 */
[----:B------:R-:W-:-:S05]  /*0240*/  MOV R3, R5 ;  /* 0x0000000500037202 */ /* 0x000fca0000000f00 */
[----:B------:R-:W2:Y:S04]  /*0250*/  LDG.E R25, desc[UR4][R2.64+-0x10] ;  /* 0xfffff00402197981 */ /* 0x000ea8000c1e1900 */
[----:B------:R-:W3:Y:S04]  /*0260*/  LDG.E R23, desc[UR4][R2.64+-0xc] ;  /* 0xfffff40402177981 */ /* 0x000ee8000c1e1900 */
[----:B------:R-:W4:Y:S04]  /*0270*/  LDG.E R29, desc[UR4][R2.64+-0x8] ;  /* 0xfffff804021d7981 */ /* 0x000f28000c1e1900 */
[----:B------:R-:W5:Y:S01]  /*0280*/  LDG.E R28, desc[UR4][R2.64+-0x4] ;  /* 0xfffffc04021c7981 */ /* 0x000f62000c1e1900 */
[----:B0-----:R-:W-:-:S05]  /*0290*/  IMAD.WIDE R14, R18, 0x4, R14 ;  /* 0x00000004120e7825 */ /* 0x001fca00078e020e */
[----:B------:R0:W2:Y:S01]  /*02a0*/  LDG.E R26, desc[UR4][R14.64] ;  /* 0x000000040e1a7981 */ /* 0x0000a2000c1e1900 */
[----:B------:R-:W-:-:S04]  /*02b0*/  IMAD.WIDE R12, R17, 0x4, R14 ;  /* 0x00000004110c7825 */ /* 0x000fc800078e020e */
[C---:B------:R-:W-:Y:S02]  /*02c0*/  IMAD.WIDE R4, R17.reuse, 0x4, R12 ;  /* 0x0000000411047825 */ /* 0x040fe400078e020c */
[----:B------:R-:W3:Y:S02]  /*02d0*/  LDG.E R12, desc[UR4][R12.64] ;  /* 0x000000040c0c7981 */ /* 0x000ee4000c1e1900 */
[C---:B------:R-:W-:Y:S02]  /*02e0*/  IMAD.WIDE R8, R17.reuse, 0x4, R4 ;  /* 0x0000000411087825 */ /* 0x040fe400078e0204 */
[----:B------:R-:W4:Y:S02]  /*02f0*/  LDG.E R4, desc[UR4][R4.64] ;  /* 0x0000000404047981 */ /* 0x000f24000c1e1900 */
[C---:B------:R-:W-:Y:S02]  /*0300*/  IMAD.WIDE R6, R17.reuse, 0x4, R8 ;  /* 0x0000000411067825 */ /* 0x040fe400078e0208 */
[----:B------:R-:W5:Y:S02]  /*0310*/  LDG.E R8, desc[UR4][R8.64] ;  /* 0x0000000408087981 */ /* 0x000f64000c1e1900 */
[----:B------:R-:W-:-:S02]  /*0320*/  IMAD.WIDE R10, R17, 0x4, R6 ;  /* 0x00000004110a7825 */ /* 0x000fc400078e0206 */
[----:B------:R-:W5:Y:S04]  /*0330*/  LDG.E R5, desc[UR4][R2.64] ;  /* 0x0000000402057981 */ /* 0x000f68000c1e1900 */
[----:B------:R-:W5:Y:S01]  /*0340*/  LDG.E R6, desc[UR4][R6.64] ;  /* 0x0000000406067981 */ /* 0x000f62000c1e1900 */
[----:B0-----:R-:W-:-:S03]  /*0350*/  IMAD.WIDE R14, R17, 0x4, R10 ;  /* 0x00000004110e7825 */ /* 0x001fc600078e020a */
[----:B------:R-:W5:Y:S04]  /*0360*/  LDG.E R10, desc[UR4][R10.64] ;  /* 0x000000040a0a7981 */ /* 0x000f68000c1e1900 */
[----:B------:R-:W5:Y:S04]  /*0370*/  LDG.E R13, desc[UR4][R14.64] ;  /* 0x000000040e0d7981 */ /* 0x000f68000c1e1900 */
[----:B------:R-:W5:Y:S04]  /*0380*/  LDG.E R7, desc[UR4][R2.64+0x4] ;  /* 0x0000040402077981 */ /* 0x000f68000c1e1900 */
[----:B------:R-:W5:Y:S01]  /*0390*/  LDG.E R9, desc[UR4][R2.64+0xc] ;  /* 0x00000c0402097981 */ /* 0x000f62000c1e1900 */
[----:B--2---:R-:W-:Y:S01]  /*03a0*/  FFMA R26, R25, R26, R24 ;  /* 0x0000001a191a7223 */ /* 0x004fe20000000018 */
[----:B------:R-:W-:-:S02]  /*03b0*/  IMAD.WIDE R24, R17, 0x4, R14 ;  /* 0x0000000411187825 */ /* 0x000fc400078e020e */
[----:B------:R-:W2:Y:S04]  /*03c0*/  LDG.E R14, desc[UR4][R2.64+0x8] ;  /* 0x00000804020e7981 */ /* 0x000ea8000c1e1900 */
[----:B------:R-:W2:Y:S01]  /*03d0*/  LDG.E R24, desc[UR4][R24.64] ;  /* 0x0000000418187981 */ /* 0x000ea2000c1e1900 */
[----:B---3--:R-:W-:Y:S01]  /*03e0*/  FFMA R12, R23, R12, R26 ;  /* 0x0000000c170c7223 */ /* 0x008fe2000000001a */
[----:B------:R-:W-:-:S03]  /*03f0*/  IADD3 R22, PT, PT, R22, 0x8, RZ ;  /* 0x0000000816167810 */ /* 0x000fc60007ffe0ff */
[----:B----4-:R-:W-:Y:S01]  /*0400*/  FFMA R29, R29, R4, R12 ;  /* 0x000000041d1d7223 */ /* 0x010fe2000000000c */
[----:B------:R-:W-:-:S03]  /*0410*/  ISETP.NE.AND P1, PT, R22, RZ, PT ;  /* 0x000000ff1600720c */ /* 0x000fc60003f25270 */
[----:B-----5:R-:W-:Y:S01]  /*0420*/  FFMA R8, R28, R8, R29 ;  /* 0x000000081c087223 */ /* 0x020fe2000000001d */
[----:B------:R-:W-:-:S03]  /*0430*/  IADD3 R4, P2, PT, R2, 0x20, RZ ;  /* 0x0000002002047810 */ /* 0x000fc60007f5e0ff */
[----:B------:R-:W-:Y:S01]  /*0440*/  FFMA R6, R5, R6, R8 ;  /* 0x0000000605067223 */ /* 0x000fe20000000008 */
[----:B------:R-:W-:Y:S02]  /*0450*/  IADD3.X R5, PT, PT, RZ, R3, RZ, P2, !PT ;  /* 0x00000003ff057210 */ /* 0x000fe400017fe4ff */
[----:B------:R-:W-:Y:S01]  /*0460*/  LEA R18, R17, R18, 0x3 ;  /* 0x0000001211127211 */ /* 0x000fe200078e18ff */
[----:B------:R-:W-:-:S04]  /*0470*/  FFMA R7, R7, R10, R6 ;  /* 0x0000000a07077223 */ /* 0x000fc80000000006 */
[----:B--2---:R-:W-:-:S04]  /*0480*/  FFMA R14, R14, R13, R7 ;  /* 0x0000000d0e0e7223 */ /* 0x004fc80000000007 */
[----:B------:R-:W-:Y:S01]  /*0490*/  FFMA R24, R9, R24, R14 ;  /* 0x0000001809187223 */ /* 0x000fe2000000000e */
[----:B------:R-:W-:Y:S06]  /*04a0*/  @P1 BRA `(.L_x_6) ;  /* 0xfffffffc005c1947 */ /* 0x000fec000383ffff */
.L_x_5:
[----:B------:R-:W-:Y:S05]  /*04b0*/  @!P0 BRA `(.L_x_4) ;  /* 0x0000000000fc8947 */ /* 0x000fea0003800000 */
[----:B------:R-:W-:Y:S02]  /*04c0*/  ISETP.GE.U32.AND P1, PT, R27, 0x4, PT ;  /* 0x000000041b00780c */ /* 0x000fe40003f26070 */
[----:B------:R-:W-:-:S04]  /*04d0*/  LOP3.LUT R14, R19, 0x3, RZ, 0xc0, !PT ;  /* 0x00000003130e7812 */ /* 0x000fc800078ec0ff */
[----:B------:R-:W-:-:S07]  /*04e0*/  ISETP.NE.AND P0, PT, R14, RZ, PT ;  /* 0x000000ff0e00720c */ /* 0x000fce0003f05270 */
[----:B------:R-:W-:Y:S06]  /*04f0*/  @!P1 BRA `(.L_x_7) ;  /* 0x00000000006c9947 */ /* 0x000fec0003800000 */
[----:B------:R-:W0:Y:S01]  /*0500*/  LDC.64 R4, c[0x0][0x388] ;  /* 0x0000e200ff047b82 */ /* 0x000e220000000a00 */
[----:B------:R-:W1:Y:S01]  /*0510*/  LDCU.64 UR6, c[0x0][0x380] ;  /* 0x00007000ff0677ac */ /* 0x000e620008000a00 */
[----:B------:R-:W-:Y:S01]  /*0520*/  IMAD R7, R21, R17, R0 ;  /* 0x0000001115077224 */ /* 0x000fe200078e0200 */
[CC--:B------:R-:W-:Y:S02]  /*0530*/  IADD3 R3, PT, PT, R20.reuse, R21.reuse, RZ ;  /* 0x0000001514037210 */ /* 0x0c0fe40007ffe0ff */
[----:B------:R-:W-:-:S03]  /*0540*/  IADD3 R8, P1, PT, R20, R21, RZ ;  /* 0x0000001514087210 */ /* 0x000fc60007f3e0ff */
[----:B------:R-:W2:Y:S01]  /*0550*/  LDC.64 R12, c[0x0][0x380] ;  /* 0x0000e000ff0c7b82 */ /* 0x000ea20000000a00 */
[----:B0-----:R-:W-:-:S04]  /*0560*/  IMAD.WIDE R4, R7, 0x4, R4 ;  /* 0x0000000407047825 */ /* 0x001fc800078e0204 */
[----:B------:R-:W-:Y:S02]  /*0570*/  IMAD.WIDE R6, R17, 0x4, R4 ;  /* 0x0000000411067825 */ /* 0x000fe400078e0204 */
[----:B------:R-:W3:Y:S02]  /*0580*/  LDG.E R4, desc[UR4][R4.64] ;  /* 0x0000000404047981 */ /* 0x000ee4000c1e1900 */
[----:B--2---:R-:W-:Y:S01]  /*0590*/  IMAD.WIDE.U32 R12, R3, 0x4, R12 ;  /* 0x00000004030c7825 */ /* 0x004fe200078e000c */
[----:B------:R-:W-:Y:S02]  /*05a0*/  IADD3.X R3, PT, PT, RZ, RZ, RZ, P1, !PT ;  /* 0x000000ffff037210 */ /* 0x000fe40000ffe4ff */
[----:B-1----:R-:W-:-:S03]  /*05b0*/  LEA R2, P1, R8, UR6, 0x2 ;  /* 0x0000000608027c11 */ /* 0x002fc6000f8210ff */
[----:B------:R-:W3:Y:S01]  /*05c0*/  LDG.E R13, desc[UR4][R12.64] ;  /* 0x000000040c0d7981 */ /* 0x000ee2000c1e1900 */
[----:B------:R-:W-:Y:S01]  /*05d0*/  LEA.HI.X R3, R8, UR7, R3, 0x2, P1 ;  /* 0x0000000708037c11 */ /* 0x000fe200088f1403 */
[C---:B------:R-:W-:Y:S02]  /*05e0*/  IMAD.WIDE R8, R17.reuse, 0x4, R6 ;  /* 0x0000000411087825 */ /* 0x040fe400078e0206 */
[----:B------:R-:W2:Y:S04]  /*05f0*/  LDG.E R6, desc[UR4][R6.64] ;  /* 0x0000000406067981 */ /* 0x000ea8000c1e1900 */
[----:B------:R-:W2:Y:S01]  /*0600*/  LDG.E R15, desc[UR4][R2.64+0x4] ;  /* 0x00000404020f7981 */ /* 0x000ea2000c1e1900 */
[----:B------:R-:W-:-:S03]  /*0610*/  IMAD.WIDE R10, R17, 0x4, R8 ;  /* 0x00000004110a7825 */ /* 0x000fc600078e0208 */
[----:B------:R-:W4:Y:S04]  /*0620*/  LDG.E R22, desc[UR4][R8.64] ;  /* 0x0000000408167981 */ /* 0x000f28000c1e1900 */
[----:B------:R-:W4:Y:S04]  /*0630*/  LDG.E R18, desc[UR4][R2.64+0x8] ;  /* 0x0000080402127981 */ /* 0x000f28000c1e1900 */
[----:B------:R-:W5:Y:S04]  /*0640*/  LDG.E R26, desc[UR4][R2.64+0xc] ;  /* 0x00000c04021a7981 */ /* 0x000f68000c1e1900 */
[----:B------:R-:W5:Y:S01]  /*0650*/  LDG.E R10, desc[UR4][R10.64] ;  /* 0x000000040a0a7981 */ /* 0x000f62000c1e1900 */
[----:B------:R-:W-:Y:S01]  /*0660*/  IADD3 R21, PT, PT, R21, 0x4, RZ ;  /* 0x0000000415157810 */ /* 0x000fe20007ffe0ff */
[----:B---3--:R-:W-:-:S04]  /*0670*/  FFMA R24, R13, R4, R24 ;  /* 0x000000040d187223 */ /* 0x008fc80000000018 */
[----:B--2---:R-:W-:-:S04]  /*0680*/  FFMA R15, R15, R6, R24 ;  /* 0x000000060f0f7223 */ /* 0x004fc80000000018 */
[----:B----4-:R-:W-:-:S04]  /*0690*/  FFMA R15, R18, R22, R15 ;  /* 0x00000016120f7223 */ /* 0x010fc8000000000f */
[----:B-----5:R-:W-:-:S07]  /*06a0*/  FFMA R24, R26, R10, R15 ;  /* 0x0000000a1a187223 */ /* 0x020fce000000000f */
.L_x_7:
[----:B------:R-:W-:Y:S05]  /*06b0*/  @!P0 BRA `(.L_x_4) ;  /* 0x00000000007c8947 */ /* 0x000fea0003800000 */
[----:B------:R-:W-:Y:S01]  /*06c0*/  ISETP.NE.AND P1, PT, R14, 0x1, PT ;  /* 0x000000010e00780c */ /* 0x000fe20003f25270 */
[----:B------:R-:W0:Y:S01]  /*06d0*/  LDC.64 R10, c[0x0][0x380] ;  /* 0x0000e000ff0a7b82 */ /* 0x000e220000000a00 */
[----:B------:R-:W-:-:S04]  /*06e0*/  LOP3.LUT R19, R19, 0x1, RZ, 0xc0, !PT ;  /* 0x0000000113137812 */ /* 0x000fc800078ec0ff */
[----:B------:R-:W-:-:S03]  /*06f0*/  ISETP.NE.U32.AND P0, PT, R19, 0x1, PT ;  /* 0x000000011300780c */ /* 0x000fc60003f05070 */
[----:B------:R-:W1:Y:S04]  /*0700*/  LDC.64 R8, c[0x0][0x388] ;  /* 0x0000e200ff087b82 */ /* 0x000e680000000a00 */
[CC--:B------:R-:W-:Y:S02]  /*0710*/  @P1 IADD3 R13, PT, PT, R20.reuse, R21.reuse, RZ ;  /* 0x00000015140d1210 */ /* 0x0c0fe40007ffe0ff */
[----:B------:R-:W-:Y:S02]  /*0720*/  @P1 IADD3 R12, P2, PT, R20, R21, RZ ;  /* 0x00000015140c1210 */ /* 0x000fe40007f5e0ff */
[----:B------:R-:W2:Y:S02]  /*0730*/  @P1 LDC.64 R2, c[0x0][0x380] ;  /* 0x0000e000ff021b82 */ /* 0x000ea40000000a00 */
[----:B------:R-:W-:-:S06]  /*0740*/  @P1 IADD3.X R14, PT, PT, RZ, RZ, RZ, P2, !PT ;  /* 0x000000ffff0e1210 */ /* 0x000fcc00017fe4ff */
[----:B------:R-:W3:Y:S01]  /*0750*/  LDC.64 R4, c[0x0][0x380] ;  /* 0x0000e000ff047b82 */ /* 0x000ee20000000a00 */
[----:B0-----:R-:W-:-:S04]  /*0760*/  @P1 IMAD.WIDE.U32 R10, R13, 0x4, R10 ;  /* 0x000000040d0a1825 */ /* 0x001fc800078e000a */
[C---:B------:R-:W-:Y:S01]  /*0770*/  @P1 IMAD R13, R21.reuse, R17, R0 ;  /* 0x00000011150d1224 */ /* 0x040fe200078e0200 */
[----:B------:R-:W-:Y:S01]  /*0780*/  @P1 IADD3 R21, PT, PT, R21, 0x2, RZ ;  /* 0x0000000215151810 */ /* 0x000fe20007ffe0ff */
[----:B------:R-:W4:Y:S01]  /*0790*/  @P1 LDG.E R11, desc[UR4][R10.64] ;  /* 0x000000040a0b1981 */ /* 0x000f22000c1e1900 */
[----:B------:R-:W0:Y:S01]  /*07a0*/  LDC.64 R6, c[0x0][0x388] ;  /* 0x0000e200ff067b82 */ /* 0x000e220000000a00 */
[----:B-1----:R-:W-:Y:S01]  /*07b0*/  @P1 IMAD.WIDE R8, R13, 0x4, R8 ;  /* 0x000000040d081825 */ /* 0x002fe200078e0208 */
[----:B------:R-:W-:Y:S02]  /*07c0*/  @!P0 IADD3 R15, PT, PT, R20, R21, RZ ;  /* 0x00000015140f8210 */ /* 0x000fe40007ffe0ff */
[----:B--2---:R-:W-:Y:S01]  /*07d0*/  @P1 LEA R2, P2, R12, R2, 0x2 ;  /* 0x000000020c021211 */ /* 0x004fe200078410ff */
[----:B------:R-:W-:-:S03]  /*07e0*/  @!P0 IMAD R21, R21, R17, R0 ;  /* 0x0000001115158224 */ /* 0x000fc600078e0200 */
[----:B------:R-:W-:Y:S01]  /*07f0*/  @P1 LEA.HI.X R3, R12, R3, R14, 0x2, P2 ;  /* 0x000000030c031211 */ /* 0x000fe200010f140e */
[----:B------:R-:W-:Y:S01]  /*0800*/  @P1 IMAD.WIDE R12, R17, 0x4, R8 ;  /* 0x00000004110c1825 */ /* 0x000fe200078e0208 */
[----:B------:R-:W4:Y:S03]  /*0810*/  @P1 LDG.E R14, desc[UR4][R8.64] ;  /* 0x00000004080e1981 */ /* 0x000f26000c1e1900 */
[----:B---3--:R-:W-:Y:S01]  /*0820*/  @!P0 IMAD.WIDE.U32 R4, R15, 0x4, R4 ;  /* 0x000000040f048825 */ /* 0x008fe200078e0004 */
[----:B------:R-:W2:Y:S04]  /*0830*/  @P1 LDG.E R2, desc[UR4][R2.64+0x4] ;  /* 0x0000040402021981 */ /* 0x000ea8000c1e1900 */
[----:B------:R-:W2:Y:S01]  /*0840*/  @P1 LDG.E R12, desc[UR4][R12.64] ;  /* 0x000000040c0c1981 */ /* 0x000ea2000c1e1900 */
[----:B0-----:R-:W-:-:S03]  /*0850*/  @!P0 IMAD.WIDE R6, R21, 0x4, R6 ;  /* 0x0000000415068825 */ /* 0x001fc600078e0206 */
[----:B------:R-:W3:Y:S04]  /*0860*/  @!P0 LDG.E R5, desc[UR4][R4.64] ;  /* 0x0000000404058981 */ /* 0x000ee8000c1e1900 */
[----:B------:R-:W3:Y:S01]  /*0870*/  @!P0 LDG.E R6, desc[UR4][R6.64] ;  /* 0x0000000406068981 */ /* 0x000ee2000c1e1900 */
[----:B----4-:R-:W-:-:S04]  /*0880*/  @P1 FFMA R11, R11, R14, R24 ;  /* 0x0000000e0b0b1223 */ /* 0x010fc80000000018 */
[----:B--2---:R-:W-:-:S04]  /*0890*/  @P1 FFMA R24, R2, R12, R11 ;  /* 0x0000000c02181223 */ /* 0x004fc8000000000b */
[----:B---3--:R-:W-:-:S07]  /*08a0*/  @!P0 FFMA R24, R5, R6, R24 ;  /* 0x0000000605188223 */ /* 0x008fce0000000018 */
.L_x_4:
[----:B------:R-:W0:Y:S01]  /*08b0*/  LDC.64 R2, c[0x0][0x390] ;  /* 0x0000e400ff027b82 */ /* 0x000e220000000a00 */
[----:B------:R-:W-:-:S04]  /*08c0*/  IMAD R17, R16, R17, R0 ;  /* 0x0000001110117224 */ /* 0x000fc800078e0200 */
[----:B0-----:R-:W-:-:S05]  /*08d0*/  IMAD.WIDE R2, R17, 0x4, R2 ;  /* 0x0000000411027825 */ /* 0x001fca00078e0202 */
[----:B------:R-:W-:Y:S01]  /*08e0*/  STG.E desc[UR4][R2.64], R24 ;  /* 0x0000001802007986 */ /* 0x000fe2000c101904 */
[----:B------:R-:W-:Y:S05]  /*08f0*/  EXIT ;  /* 0x000000000000794d */ /* 0x000fea0003800000 */
.L_x_8:
        /* <DEDUP_REMOVED lines=16> */
.L_x_18:


//--------------------- .text._Z9gemmFast1PfS_S_iii --------------------------
	.section	.text._Z9gemmFast1PfS_S_iii,"ax",@progbits
	.align	128
        .global         _Z9gemmFast1PfS_S_iii
        .type           _Z9gemmFast1PfS_S_iii,@function
        .size           _Z9gemmFast1PfS_S_iii,(.L_x_19 - _Z9gemmFast1PfS_S_iii)
        .other          _Z9gemmFast1PfS_S_iii,@"STO_CUDA_ENTRY STV_DEFAULT"
_Z9gemmFast1PfS_S_iii:
.text._Z9gemmFast1PfS_S_iii:
[----:B------:R-:W-:Y:S01]  /*0000*/  LDC R1, c[0x0][0x37c] ;  /* 0x0000df00ff017b82 */ /* 0x000fe20000000800 */
[----:B------:R-:W0:Y:S01]  /*0010*/  S2R R0, SR_TID.Y ;  /* 0x0000000000007919 */ /* 0x000e220000002200 */
[----:B------:R-:W1:Y:S06]  /*0020*/  LDCU UR10, c[0x0][0x39c] ;  /* 0x00007380ff0a77ac */ /* 0x000e6c0008000800 */
[----:B------:R-:W2:Y:S01]  /*0030*/  S2UR UR9, SR_CTAID.X ;  /* 0x00000000000979c3 */ /* 0x000ea20000002500 */
[----:B------:R-:W-:Y:S01]  /*0040*/  IMAD.MOV.U32 R15, RZ, RZ, RZ ;  /* 0x000000ffff0f7224 */ /* 0x000fe200078e00ff */
[----:B------:R-:W2:Y:S01]  /*0050*/  S2R R6, SR_TID.X ;  /* 0x0000000000067919 */ /* 0x000ea20000002100 */
[----:B------:R-:W-:Y:S01]  /*0060*/  UMOV UR4, 0x400 ;  /* 0x0000040000047882 */ /* 0x000fe20000000000 */
[----:B------:R-:W3:Y:S01]  /*0070*/  LDCU.64 UR6, c[0x0][0x358] ;  /* 0x00006b00ff0677ac */ /* 0x000ee20008000a00 */
[----:B------:R-:W0:Y:S03]  /*0080*/  S2R R9, SR_CTAID.Y ;  /* 0x0000000000097919 */ /* 0x000e260000002600 */
[----:B------:R-:W2:Y:S01]  /*0090*/  LDC R7, c[0x0][0x360] ;  /* 0x0000d800ff077b82 */ /* 0x000ea20000000800 */
[----:B------:R-:W0:Y:S07]  /*00a0*/  LDCU UR8, c[0x0][0x364] ;  /* 0x00006c80ff0877ac */ /* 0x000e2e0008000800 */
[----:B------:R-:W4:Y:S01]  /*00b0*/  S2UR UR5, SR_CgaCtaId ;  /* 0x00000000000579c3 */ /* 0x000f220000008800 */
[----:B-1----:R-:W-:Y:S01]  /*00c0*/  UISETP.GE.AND UP0, UPT, UR10, 0x1, UPT ;  /* 0x000000010a00788c */ /* 0x002fe2000bf06270 */
[----:B--2---:R-:W-:-:S02]  /*00d0*/  IMAD R8, R7, UR9, R6 ;  /* 0x0000000907087c24 */ /* 0x004fc4000f8e0206 */
[----:B0-----:R-:W-:Y:S01]  /*00e0*/  IMAD R9, R9, UR8, R0 ;  /* 0x0000000809097c24 */ /* 0x001fe2000f8e0200 */
[----:B----4-:R-:W-:-:S05]  /*00f0*/  ULEA UR4, UR5, UR4, 0x18 ;  /* 0x0000000405047291 */ /* 0x010fca000f8ec0ff */
[----:B---3--:R-:W-:Y:S07]  /*0100*/  BRA.U !UP0, `(.L_x_9) ;  /* 0x00000009082c7547 */ /* 0x008fee000b800000 */
[C---:B------:R-:W-:Y:S01]  /*0110*/  IMAD R2, R7.reuse, UR8, RZ ;  /* 0x0000000807027c24 */ /* 0x040fe2000f8e02ff */
[C---:B------:R-:W-:Y:S01]  /*0120*/  LOP3.LUT R20, R7.reuse, 0x7, RZ, 0xc0, !PT ;  /* 0x0000000707147812 */ /* 0x040fe200078ec0ff */
[----:B------:R-:W-:Y:S02]  /*0130*/  IMAD R11, R7, R0, RZ ;  /* 0x00000000070b7224 */ /* 0x000fe400078e02ff */
[----:B------:R-:W-:Y:S02]  /*0140*/  IMAD.SHL.U32 R3, R2, 0x4, RZ ;  /* 0x0000000402037824 */ /* 0x000fe400078e00ff */
[----:B------:R-:W-:Y:S02]  /*0150*/  IMAD R10, R9, UR10, RZ ;  /* 0x0000000a090a7c24 */ /* 0x000fe4000f8e02ff */
[----:B------:R-:W-:Y:S01]  /*0160*/  IMAD.MOV.U32 R15, RZ, RZ, RZ ;  /* 0x000000ffff0f7224 */ /* 0x000fe200078e00ff */
[----:B------:R-:W-:Y:S01]  /*0170*/  LEA R14, R6, R3, 0x2 ;  /* 0x00000003060e7211 */ /* 0x000fe200078e10ff */
[----:B------:R-:W-:Y:S01]  /*0180*/  IMAD.MOV.U32 R13, RZ, RZ, RZ ;  /* 0x000000ffff0d7224 */ /* 0x000fe200078e00ff */
[----:B------:R-:W-:-:S03]  /*0190*/  IADD3 R12, PT, PT, R3, UR4, RZ ;  /* 0x00000004030c7c10 */ /* 0x000fc6000fffe0ff */
[----:B------:R-:W-:-:S07]  /*01a0*/  VIADD R14, R14, UR4 ;  /* 0x000000040e0e7c36 */ /* 0x000fce0008000000 */
.L_x_15:
[----:B0-----:R-:W0:Y:S01]  /*01b0*/  LDCU.64 UR8, c[0x0][0x398] ;  /* 0x00007300ff0877ac */ /* 0x001e220008000a00 */
[----:B------:R-:W-:Y:S01]  /*01c0*/  IMAD.IADD R17, R0, 0x1, R13 ;  /* 0x0000000100117824 */ /* 0x000fe200078e020d */
[----:B------:R-:W-:Y:S01]  /*01d0*/  IADD3 R21, PT, PT, R6, R13, RZ ;  /* 0x0000000d06157210 */ /* 0x000fe20007ffe0ff */
[----:B------:R-:W1:Y:S03]  /*01e0*/  LDCU UR5, c[0x0][0x3a0] ;  /* 0x00007400ff0577ac */ /* 0x000e660008000800 */
[----:B0-----:R-:W-:Y:S02]  /*01f0*/  ISETP.GE.AND P1, PT, R17, UR9, PT ;  /* 0x0000000911007c0c */ /* 0x001fe4000bf26270 */
[----:B------:R-:W-:Y:S02]  /*0200*/  ISETP.GE.AND P0, PT, R9, UR8, PT ;  /* 0x0000000809007c0c */ /* 0x000fe4000bf06270 */
[----:B-1----:R-:W-:-:S02]  /*0210*/  ISETP.GE.OR P1, PT, R8, UR5, P1 ;  /* 0x0000000508007c0c */ /* 0x002fc40008f26670 */
[----:B------:R-:W-:-:S11]  /*0220*/  ISETP.GE.OR P0, PT, R21, UR9, P0 ;  /* 0x0000000915007c0c */ /* 0x000fd60008706670 */
[----:B------:R-:W0:Y:S01]  /*0230*/  @!P1 LDC.64 R4, c[0x0][0x388] ;  /* 0x0000e200ff049b82 */ /* 0x000e220000000a00 */
[----:B------:R-:W-:Y:S01]  /*0240*/  @!P1 IMAD R17, R17, UR5, RZ ;  /* 0x0000000511119c24 */ /* 0x000fe2000f8e02ff */
[----:B------:R-:W-:-:S04]  /*0250*/  @!P0 IADD3 R16, P3, PT, R10, R21, RZ ;  /* 0x000000150a108210 */ /* 0x000fc80007f7e0ff */
[----:B------:R-:W-:Y:S02]  /*0260*/  @!P1 SHF.R.S32.HI R19, RZ, 0x1f, R17 ;  /* 0x0000001fff139819 */ /* 0x000fe40000011411 */
[----:B------:R-:W1:Y:S01]  /*0270*/  @!P0 LDC.64 R2, c[0x0][0x380] ;  /* 0x0000e000ff028b82 */ /* 0x000e620000000a00 */
[C---:B------:R-:W-:Y:S02]  /*0280*/  @!P1 IADD3 R17, P2, PT, R8.reuse, R17, RZ ;  /* 0x0000001108119210 */ /* 0x040fe40007f5e0ff */
[----:B------:R-:W-:Y:S02]  /*0290*/  @!P0 LEA.HI.X.SX32 R21, R21, RZ, 0x1, P3 ;  /* 0x000000ff15158211 */ /* 0x000fe400018f0eff */
[----:B------:R-:W-:Y:S02]  /*02a0*/  @!P1 LEA.HI.X.SX32 R18, R8, R19, 0x1, P2 ;  /* 0x0000001308129211 */ /* 0x000fe400010f0eff */
[----:B0-----:R-:W-:-:S04]  /*02b0*/  @!P1 LEA R4, P2, R17, R4, 0x2 ;  /* 0x0000000411049211 */ /* 0x001fc800078410ff */
[----:B------:R-:W-:Y:S01]  /*02c0*/  @!P1 LEA.HI.X R5, R17, R5, R18, 0x2, P2 ;  /* 0x0000000511059211 */ /* 0x000fe200010f1412 */
[----:B------:R-:W-:Y:S01]  /*02d0*/  HFMA2 R18, -RZ, RZ, 0, 0 ;  /* 0x00000000ff127431 */ /* 0x000fe200000001ff */
[----:B-1----:R-:W-:-:S04]  /*02e0*/  @!P0 LEA R2, P3, R16, R2, 0x2 ;  /* 0x0000000210028211 */ /* 0x002fc800078610ff */
[----:B------:R-:W-:Y:S01]  /*02f0*/  @!P0 LEA.HI.X R3, R16, R3, R21, 0x2, P3 ;  /* 0x0000000310038211 */ /* 0x000fe200018f1415 */
[----:B------:R-:W-:Y:S01]  /*0300*/  IMAD.MOV.U32 R16, RZ, RZ, RZ ;  /* 0x000000ffff107224 */ /* 0x000fe200078e00ff */
[----:B------:R-:W2:Y:S05]  /*0310*/  @!P1 LDG.E R18, desc[UR6][R4.64] ;  /* 0x0000000604129981 */ /* 0x000eaa000c1e1900 */
[----:B------:R0:W3:Y:S01]  /*0320*/  @!P0 LDG.E R16, desc[UR6][R2.64] ;  /* 0x0000000602108981 */ /* 0x0000e2000c1e1900 */
[----:B------:R-:W-:Y:S01]  /*0330*/  IMAD.IADD R17, R11, 0x1, R6 ;  /* 0x000000010b117824 */ /* 0x000fe200078e0206 */
[C---:B------:R-:W-:Y:S01]  /*0340*/  ISETP.GE.U32.AND P1, PT, R7.reuse, 0x8, PT ;  /* 0x000000080700780c */ /* 0x040fe20003f26070 */
[----:B------:R-:W-:-:S03]  /*0350*/  IMAD.IADD R13, R7, 0x1, R13 ;  /* 0x00000001070d7824 */ /* 0x000fc600078e020d */
[C---:B------:R-:W-:Y:S02]  /*0360*/  LEA R19, R17.reuse, UR4, 0x2 ;  /* 0x0000000411137c11 */ /* 0x040fe4000f8e10ff */
[----:B------:R-:W-:Y:S02]  /*0370*/  LEA R17, R17, R12, 0x2 ;  /* 0x0000000c11117211 */ /* 0x000fe400078e10ff */
[----:B------:R-:W-:Y:S02]  /*0380*/  ISETP.GE.AND P0, PT, R13, UR9, PT ;  /* 0x000000090d007c0c */ /* 0x000fe4000bf06270 */
[----:B0-----:R-:W-:Y:S01]  /*0390*/  MOV R2, RZ ;  /* 0x000000ff00027202 */ /* 0x001fe20000000f00 */
[----:B---3--:R0:W-:Y:S04]  /*03a0*/  STS [R19], R16 ;  /* 0x0000001013007388 */ /* 0x0081e80000000800 */
[----:B--2---:R0:W-:Y:S01]  /*03b0*/  STS [R17], R18 ;  /* 0x0000001211007388 */ /* 0x0041e20000000800 */
[----:B------:R-:W-:Y:S06]  /*03c0*/  BAR.SYNC.DEFER_BLOCKING 0x0 ;  /* 0x0000000000007b1d */ /* 0x000fec0000010000 */
[----:B------:R-:W-:Y:S05]  /*03d0*/  @!P1 BRA `(.L_x_10) ;  /* 0x0000000000a89947 */ /* 0x000fea0003800000 */
[----:B------:R-:W-:Y:S01]  /*03e0*/  LOP3.LUT R5, R7, 0xfffffff8, RZ, 0xc0, !PT ;  /* 0xfffffff807057812 */ /* 0x000fe200078ec0ff */
[----:B------:R-:W-:Y:S01]  /*03f0*/  IMAD.MOV.U32 R4, RZ, RZ, R14 ;  /* 0x000000ffff047224 */ /* 0x000fe200078e000e */
[----:B------:R-:W-:Y:S02]  /*0400*/  LEA R3, R11, UR4, 0x2 ;  /* 0x000000040b037c11 */ /* 0x000fe4000f8e10ff */
[----:B------:R-:W-:Y:S01]  /*0410*/  LOP3.LUT R2, R7, 0x7f8, RZ, 0xc0, !PT ;  /* 0x000007f807027812 */ /* 0x000fe200078ec0ff */
[----:B------:R-:W-:Y:S01]  /*0420*/  IMAD.MOV R5, RZ, RZ, -R5 ;  /* 0x000000ffff057224 */ /* 0x000fe200078e0a05 */
[----:B------:R-:W-:-:S07]  /*0430*/  IADD3 R3, PT, PT, R3, 0x10, RZ ;  /* 0x0000001003037810 */ /* 0x000fce0007ffe0ff */
.L_x_11:
[----:B------:R-:W-:Y:S01]  /*0440*/  LEA R24, R7, R4, 0x2 ;  /* 0x0000000407187211 */ /* 0x000fe200078e10ff */
[----:B0-----:R-:W-:Y:S01]  /*0450*/  LDS R16, [R3+-0x10] ;  /* 0xfffff00003107984 */ /* 0x001fe20000000800 */
[----:B------:R-:W-:-:S03]  /*0460*/  VIADD R5, R5, 0x8 ;  /* 0x0000000805057836 */ /* 0x000fc60000000000 */
[----:B------:R0:W1:Y:S01]  /*0470*/  LDS R19, [R4] ;  /* 0x0000000004137984 */ /* 0x0000620000000800 */
[----:B------:R-:W-:Y:S01]  /*0480*/  IMAD R28, R7, 0x4, R24 ;  /* 0x00000004071c7824 */ /* 0x000fe200078e0218 */
[----:B------:R-:W-:Y:S02]  /*0490*/  ISETP.NE.AND P1, PT, R5, RZ, PT ;  /* 0x000000ff0500720c */ /* 0x000fe40003f25270 */
[----:B------:R-:W-:Y:S02]  /*04a0*/  LDS R22, [R3+-0xc] ;  /* 0xfffff40003167984 */ /* 0x000fe40000000800 */
[C---:B------:R-:W-:Y:S02]  /*04b0*/  LEA R21, R7.reuse, R28, 0x2 ;  /* 0x0000001c07157211 */ /* 0x040fe400078e10ff */
[----:B------:R-:W2:Y:S01]  /*04c0*/  LDS R24, [R24] ;  /* 0x0000000018187984 */ /* 0x000ea20000000800 */
[C---:B0-----:R-:W-:Y:S02]  /*04d0*/  LEA R4, R7.reuse, R4, 0x5 ;  /* 0x0000000407047211 */ /* 0x041fe400078e28ff */
[C---:B------:R-:W-:Y:S01]  /*04e0*/  IMAD R27, R7.reuse, 0x4, R21 ;  /* 0x00000004071b7824 */ /* 0x040fe200078e0215 */
[----:B------:R-:W-:Y:S04]  /*04f0*/  LDS R17, [R3+-0x8] ;  /* 0xfffff80003117984 */ /* 0x000fe80000000800 */
[----:B------:R0:W3:Y:S01]  /*0500*/  LDS R18, [R28] ;  /* 0x000000001c127984 */ /* 0x0000e20000000800 */
[----:B------:R-:W-:-:S05]  /*0510*/  LEA R29, R7, R27, 0x2 ;  /* 0x0000001b071d7211 */ /* 0x000fca00078e10ff */
[----:B0-----:R-:W-:-:S05]  /*0520*/  IMAD R28, R7, 0x4, R29 ;  /* 0x00000004071c7824 */ /* 0x001fca00078e021d */
[----:B------:R-:W-:Y:S01]  /*0530*/  LDS R23, [R28] ;  /* 0x000000001c177984 */ /* 0x000fe20000000800 */
[----:B-1----:R-:W-:-:S03]  /*0540*/  FFMA R19, R16, R19, R15 ;  /* 0x0000001310137223 */ /* 0x002fc6000000000f */
[----:B------:R-:W-:Y:S04]  /*0550*/  LDS R15, [R3+-0x4] ;  /* 0xfffffc00030f7984 */ /* 0x000fe80000000800 */
[----:B------:R0:W1:Y:S01]  /*0560*/  LDS R16, [R21] ;  /* 0x0000000015107984 */ /* 0x0000620000000800 */
[----:B--2---:R-:W-:-:S03]  /*0570*/  FFMA R26, R22, R24, R19 ;  /* 0x00000018161a7223 */ /* 0x004fc60000000013 */
[----:B------:R-:W-:Y:S04]  /*0580*/  LDS R19, [R3] ;  /* 0x0000000003137984 */ /* 0x000fe80000000800 */
[----:B------:R-:W2:Y:S01]  /*0590*/  LDS R22, [R27] ;  /* 0x000000001b167984 */ /* 0x000ea20000000800 */
[----:B0-----:R-:W-:Y:S01]  /*05a0*/  LEA R21, R7, R28, 0x2 ;  /* 0x0000001c07157211 */ /* 0x001fe200078e10ff */
[----:B---3--:R-:W-:Y:S02]  /*05b0*/  FFMA R25, R17, R18, R26 ;  /* 0x0000001211197223 */ /* 0x008fe4000000001a */
[----:B------:R-:W-:Y:S04]  /*05c0*/  LDS R17, [R3+0x4] ;  /* 0x0000040003117984 */ /* 0x000fe80000000800 */
[----:B------:R-:W0:Y:S04]  /*05d0*/  LDS R24, [R29] ;  /* 0x000000001d187984 */ /* 0x000e280000000800 */
[----:B------:R-:W3:Y:S04]  /*05e0*/  LDS R26, [R3+0x8] ;  /* 0x00000800031a7984 */ /* 0x000ee80000000800 */
[----:B------:R-:W-:Y:S04]  /*05f0*/  LDS R21, [R21] ;  /* 0x0000000015157984 */ /* 0x000fe80000000800 */
[----:B------:R4:W5:Y:S02]  /*0600*/  LDS R18, [R3+0xc] ;  /* 0x00000c0003127984 */ /* 0x0009640000000800 */
[----:B----4-:R-:W-:-:S02]  /*0610*/  VIADD R3, R3, 0x20 ;  /* 0x0000002003037836 */ /* 0x010fc40000000000 */
[----:B-1----:R-:W-:-:S04]  /*0620*/  FFMA R16, R15, R16, R25 ;  /* 0x000000100f107223 */ /* 0x002fc80000000019 */
[----:B--2---:R-:W-:-:S04]  /*0630*/  FFMA R16, R19, R22, R16 ;  /* 0x0000001613107223 */ /* 0x004fc80000000010 */
[----:B0-----:R-:W-:-:S04]  /*0640*/  FFMA R17, R17, R24, R16 ;  /* 0x0000001811117223 */ /* 0x001fc80000000010 */
[----:B---3--:R-:W-:-:S04]  /*0650*/  FFMA R17, R26, R23, R17 ;  /* 0x000000171a117223 */ /* 0x008fc80000000011 */
[----:B-----5:R-:W-:Y:S01]  /*0660*/  FFMA R15, R18, R21, R17 ;  /* 0x00000015120f7223 */ /* 0x020fe20000000011 */
[----:B------:R-:W-:Y:S06]  /*0670*/  @P1 BRA `(.L_x_11) ;  /* 0xfffffffc00701947 */ /* 0x000fec000383ffff */
.L_x_10:
[----:B------:R-:W-:-:S13]  /*0680*/  ISETP.NE.AND P1, PT, R20, RZ, PT ;  /* 0x000000ff1400720c */ /* 0x000fda0003f25270 */
[----:B------:R-:W-:Y:S05]  /*0690*/  @!P1 BRA `(.L_x_12) ;  /* 0x0000000000c49947 */ /* 0x000fea0003800000 */
[----:B------:R-:W-:Y:S02]  /*06a0*/  IADD3 R3, PT, PT, R20, -0x1, RZ ;  /* 0xffffffff14037810 */ /* 0x000fe40007ffe0ff */
[----:B------:R-:W-:Y:S02]  /*06b0*/  LOP3.LUT P2, R21, R7, 0x3, RZ, 0xc0, !PT ;  /* 0x0000000307157812 */ /* 0x000fe4000784c0ff */
[----:B------:R-:W-:-:S13]  /*06c0*/  ISETP.GE.U32.AND P1, PT, R3, 0x3, PT ;  /* 0x000000030300780c */ /* 0x000fda0003f26070 */
[----:B------:R-:W-:Y:S05]  /*06d0*/  @!P1 BRA `(.L_x_13) ;  /* 0x0000000000509947 */ /* 0x000fea0003800000 */
[C---:B------:R-:W-:Y:S02]  /*06e0*/  IMAD R5, R2.reuse, R7, R6 ;  /* 0x0000000702057224 */ /* 0x040fe400078e0206 */
[----:B------:R-:W-:Y:S01]  /*06f0*/  IMAD.IADD R3, R11, 0x1, R2 ;  /* 0x000000010b037824 */ /* 0x000fe200078e0202 */
[----:B------:R-:W-:Y:S02]  /*0700*/  IADD3 R2, PT, PT, R2, 0x4, RZ ;  /* 0x0000000402027810 */ /* 0x000fe40007ffe0ff */
[----:B0-----:R-:W-:Y:S02]  /*0710*/  LEA R16, R5, R12, 0x2 ;  /* 0x0000000c05107211 */ /* 0x001fe400078e10ff */
[----:B------:R-:W-:-:S03]  /*0720*/  LEA R3, R3, UR4, 0x2 ;  /* 0x0000000403037c11 */ /* 0x000fc6000f8e10ff */
[C---:B------:R-:W-:Y:S01]  /*0730*/  IMAD R18, R7.reuse, 0x4, R16 ;  /* 0x0000000407127824 */ /* 0x040fe200078e0210 */
[----:B------:R-:W-:Y:S04]  /*0740*/  LDS R5, [R16] ;  /* 0x0000000010057984 */ /* 0x000fe80000000800 */
[----:B------:R-:W0:Y:S01]  /*0750*/  LDS R4, [R3] ;  /* 0x0000000003047984 */ /* 0x000e220000000800 */
[----:B------:R-:W-:-:S03]  /*0760*/  LEA R22, R7, R18, 0x2 ;  /* 0x0000001207167211 */ /* 0x000fc600078e10ff */
[----:B------:R-:W-:Y:S02]  /*0770*/  LDS R17, [R3+0x4] ;  /* 0x0000040003117984 */ /* 0x000fe40000000800 */
[----:B------:R-:W-:Y:S02]  /*0780*/  IMAD R24, R7, 0x4, R22 ;  /* 0x0000000407187824 */ /* 0x000fe400078e0216 */
[----:B------:R-:W1:Y:S04]  /*0790*/  LDS R18, [R18] ;  /* 0x0000000012127984 */ /* 0x000e680000000800 */
[----:B------:R-:W-:Y:S04]  /*07a0*/  LDS R19, [R3+0x8] ;  /* 0x0000080003137984 */ /* 0x000fe80000000800 */
[----:B------:R-:W2:Y:S04]  /*07b0*/  LDS R22, [R22] ;  /* 0x0000000016167984 */ /* 0x000ea80000000800 */
[----:B------:R-:W-:Y:S04]  /*07c0*/  LDS R23, [R3+0xc] ;  /* 0x00000c0003177984 */ /* 0x000fe80000000800 */
[----:B------:R-:W3:Y:S01]  /*07d0*/  LDS R24, [R24] ;  /* 0x0000000018187984 */ /* 0x000ee20000000800 */
[----:B0-----:R-:W-:-:S04]  /*07e0*/  FFMA R4, R4, R5, R15 ;  /* 0x0000000504047223 */ /* 0x001fc8000000000f */
[----:B-1----:R-:W-:-:S04]  /*07f0*/  FFMA R4, R17, R18, R4 ;  /* 0x0000001211047223 */ /* 0x002fc80000000004 */
[----:B--2---:R-:W-:-:S04]  /*0800*/  FFMA R4, R19, R22, R4 ;  /* 0x0000001613047223 */ /* 0x004fc80000000004 */
[----:B---3--:R-:W-:-:S07]  /*0810*/  FFMA R15, R23, R24, R4 ;  /* 0x00000018170f7223 */ /* 0x008fce0000000004 */
.L_x_13:
[----:B------:R-:W-:Y:S05]  /*0820*/  @!P2 BRA `(.L_x_12) ;  /* 0x000000000060a947 */ /* 0x000fea0003800000 */
[----:B------:R-:W-:Y:S02]  /*0830*/  ISETP.NE.AND P1, PT, R21, 0x1, PT ;  /* 0x000000011500780c */ /* 0x000fe40003f25270 */
[----:B------:R-:W-:-:S04]  /*0840*/  LOP3.LUT R3, R7, 0x1, RZ, 0xc0, !PT ;  /* 0x0000000107037812 */ /* 0x000fc800078ec0ff */
[----:B------:R-:W-:-:S07]  /*0850*/  ISETP.NE.U32.AND P2, PT, R3, 0x1, PT ;  /* 0x000000010300780c */ /* 0x000fce0003f45070 */
[----:B------:R-:W-:Y:S06]  /*0860*/  @!P1 BRA `(.L_x_14) ;  /* 0x0000000000309947 */ /* 0x000fec0003800000 */
[C---:B------:R-:W-:Y:S02]  /*0870*/  IMAD R5, R2.reuse, R7, R6 ;  /* 0x0000000702057224 */ /* 0x040fe400078e0206 */
[----:B------:R-:W-:Y:S01]  /*0880*/  IMAD.IADD R3, R11, 0x1, R2 ;  /* 0x000000010b037824 */ /* 0x000fe200078e0202 */
[----:B------:R-:W-:Y:S02]  /*0890*/  IADD3 R2, PT, PT, R2, 0x2, RZ ;  /* 0x0000000202027810 */ /* 0x000fe40007ffe0ff */
[----:B0-----:R-:W-:Y:S02]  /*08a0*/  LEA R16, R5, R12, 0x2 ;  /* 0x0000000c05107211 */ /* 0x001fe400078e10ff */
[----:B------:R-:W-:-:S03]  /*08b0*/  LEA R3, R3, UR4, 0x2 ;  /* 0x0000000403037c11 */ /* 0x000fc6000f8e10ff */
[----:B------:R-:W-:Y:S01]  /*08c0*/  IMAD R18, R7, 0x4, R16 ;  /* 0x0000000407127824 */ /* 0x000fe200078e0210 */
[----:B------:R-:W-:Y:S04]  /*08d0*/  LDS R5, [R16] ;  /* 0x0000000010057984 */ /* 0x000fe80000000800 */
[----:B------:R-:W0:Y:S04]  /*08e0*/  LDS R4, [R3] ;  /* 0x0000000003047984 */ /* 0x000e280000000800 */
[----:B------:R-:W-:Y:S04]  /*08f0*/  LDS R17, [R3+0x4] ;  /* 0x0000040003117984 */ /* 0x000fe80000000800 */
[----:B------:R-:W1:Y:S01]  /*0900*/  LDS R18, [R18] ;  /* 0x0000000012127984 */ /* 0x000e620000000800 */
[----:B0-----:R-:W-:-:S04]  /*0910*/  FFMA R4, R4, R5, R15 ;  /* 0x0000000504047223 */ /* 0x001fc8000000000f */
[----:B-1----:R-:W-:-:S07]  /*0920*/  FFMA R15, R17, R18, R4 ;  /* 0x00000012110f7223 */ /* 0x002fce0000000004 */
.L_x_14:
[----:B------:R-:W-:Y:S05]  /*0930*/  @P2 BRA `(.L_x_12) ;  /* 0x00000000001c2947 */ /* 0x000fea0003800000 */
[----:B------:R-:W-:Y:S02]  /*0940*/  IMAD R5, R7, R2, R6 ;  /* 0x0000000207057224 */ /* 0x000fe400078e0206 */
[----:B------:R-:W-:-:S03]  /*0950*/  IMAD.IADD R3, R11, 0x1, R2 ;  /* 0x000000010b037824 */ /* 0x000fc600078e0202 */
[----:B------:R-:W-:Y:S02]  /*0960*/  LEA R5, R5, R12, 0x2 ;  /* 0x0000000c05057211 */ /* 0x000fe400078e10ff */
[----:B------:R-:W-:-:S04]  /*0970*/  LEA R3, R3, UR4, 0x2 ;  /* 0x0000000403037c11 */ /* 0x000fc8000f8e10ff */
[----:B------:R-:W-:Y:S04]  /*0980*/  LDS R5, [R5] ;  /* 0x0000000005057984 */ /* 0x000fe80000000800 */
[----:B------:R-:W1:Y:S02]  /*0990*/  LDS R2, [R3] ;  /* 0x0000000003027984 */ /* 0x000e640000000800 */
[----:B-1----:R-:W-:-:S07]  /*09a0*/  FFMA R15, R2, R5, R15 ;  /* 0x00000005020f7223 */ /* 0x002fce000000000f */
.L_x_12:
[----:B------:R-:W-:Y:S05]  /*09b0*/  @!P0 BRA `(.L_x_15) ;  /* 0xfffffff400fc8947 */ /* 0x000fea000383ffff */
.L_x_9:
[----:B------:R-:W1:Y:S01]  /*09c0*/  LDCU UR4, c[0x0][0x398] ;  /* 0x00007300ff0477ac */ /* 0x000e620008000800 */
[----:B------:R-:W2:Y:S01]  /*09d0*/  LDCU UR5, c[0x0][0x3a0] ;  /* 0x00007400ff0577ac */ /* 0x000ea20008000800 */
[----:B-1----:R-:W-:-:S04]  /*09e0*/  ISETP.GE.AND P0, PT, R9, UR4, PT ;  /* 0x0000000409007c0c */ /* 0x002fc8000bf06270 */
[----:B--2---:R-:W-:-:S13]  /*09f0*/  ISETP.GE.OR P0, PT, R8, UR5, P0 ;  /* 0x0000000508007c0c */ /* 0x004fda0008706670 */
[----:B------:R-:W-:Y:S05]  /*0a00*/  @P0 EXIT ;  /* 0x000000000000094d */ /* 0x000fea0003800000 */
[----:B------:R-:W1:Y:S01]  /*0a10*/  LDC.64 R2, c[0x0][0x390] ;  /* 0x0000e400ff027b82 */ /* 0x000e620000000a00 */
[----:B------:R-:W-:-:S04]  /*0a20*/  IMAD R9, R9, UR5, R8 ;  /* 0x0000000509097c24 */ /* 0x000fc8000f8e0208 */
[----:B-1----:R-:W-:-:S05]  /*0a30*/  IMAD.WIDE R2, R9, 0x4, R2 ;  /* 0x0000000409027825 */ /* 0x002fca00078e0202 */
[----:B------:R-:W-:Y:S01]  /*0a40*/  STG.E desc[UR6][R2.64], R15 ;  /* 0x0000000f02007986 */ /* 0x000fe2000c101906 */
[----:B------:R-:W-:Y:S05]  /*0a50*/  EXIT ;  /* 0x000000000000794d */ /* 0x000fea0003800000 */
.L_x_16:
        /* <DEDUP_REMOVED lines=10> */
.L_x_19:


//--------------------- .nv.shared._Z24matrixMul_noBankConflictPfS_S_ii --------------------------
	.section	.nv.shared._Z24matrixMul_noBankConflictPfS_S_ii,"aw",@nobits
	.sectionflags	@""
	.align	16
.nv.shared._Z24matrixMul_noBankConflictPfS_S_ii:
	.zero		3072


//--------------------- .nv.shared.reserved.0     --------------------------
	.section	.nv.shared.reserved.0,"aw",@nobits
	.weak		__nv_reservedSMEM_offset_0_alias
	.size		__nv_reservedSMEM_offset_0_alias, 0, 64
	.other		__nv_reservedSMEM_offset_0_alias,@"STO_CUDA_RESERVED_SHARED STV_DEFAULT"
__nv_reservedSMEM_offset_0_alias:
	.zero		0
	.zero		64


//--------------------- .nv.shared._Z11gemmVanillaPfS_S_iii --------------------------
	.section	.nv.shared._Z11gemmVanillaPfS_S_iii,"aw",@nobits
	.sectionflags	@""
	.align	16
	.zero		1024


//--------------------- .nv.shared._Z9gemmFast1PfS_S_iii --------------------------
	.section	.nv.shared._Z9gemmFast1PfS_S_iii,"aw",@nobits
	.sectionflags	@""
	.align	16
	.zero		1024


//--------------------- .nv.constant0._Z24matrixMul_noBankConflictPfS_S_ii --------------------------
	.section	.nv.constant0._Z24matrixMul_noBankConflictPfS_S_ii,"a",@progbits
	.sectionflags	@""
	.align	4
.nv.constant0._Z24matrixMul_noBankConflictPfS_S_ii:
	.zero		928


//--------------------- .nv.constant0._Z11gemmVanillaPfS_S_iii --------------------------
	.section	.nv.constant0._Z11gemmVanillaPfS_S_iii,"a",@progbits
	.sectionflags	@""
	.align	4
.nv.constant0._Z11gemmVanillaPfS_S_iii:
	.zero		932


//--------------------- .nv.constant0._Z9gemmFast1PfS_S_iii --------------------------
	.section	.nv.constant0._Z9gemmFast1PfS_S_iii,"a",@progbits
	.sectionflags	@""
	.align	4
.nv.constant0._Z9gemmFast1PfS_S_iii:
	.zero		932


//--------------------- SYMBOLS --------------------------

	.type		.nv.reservedSmem.offset0,@object
	.size		.nv.reservedSmem.offset0,0x4
	.type		.nv.reservedSmem.cap,@object
	.size		.nv.reservedSmem.cap,0x4
